	.version 1.4
	.target sm_10, map_f64_to_f32
	// compiled with /home/skchoe/local/cuda/open64/lib//be
	// nvopencc 4.0 built on 2011-05-12

	//-----------------------------------------------------------
	// Compiling simpleGL.cpp3.i (/tmp/ccBI#.8c9RoB)
	//-----------------------------------------------------------

	//-----------------------------------------------------------
	// Options:
	//-----------------------------------------------------------
	//  Target:ptx, ISA:sm_10, Endian:little, Pointer Size:64
	//  -O3	(Optimization level)
	//  -g0	(Debug level)
	//  -m2	(Report advisories)
	//-----------------------------------------------------------

	.file	1	"<command-line>"
	.file	2	"simpleGL.cudafe2.gpu"
	.file	3	"/usr/lib64/gcc/x86_64-suse-linux/4.4/include/stddef.h"
	.file	4	"/home/skchoe/local/cuda/bin/../include/crt/device_runtime.h"
	.file	5	"/home/skchoe/local/cuda/bin/../include/host_defines.h"
	.file	6	"/home/skchoe/local/cuda/bin/../include/builtin_types.h"
	.file	7	"/home/skchoe/local/cuda/bin/../include/device_types.h"
	.file	8	"/home/skchoe/local/cuda/bin/../include/driver_types.h"
	.file	9	"/home/skchoe/local/cuda/bin/../include/surface_types.h"
	.file	10	"/home/skchoe/local/cuda/bin/../include/texture_types.h"
	.file	11	"/home/skchoe/local/cuda/bin/../include/vector_types.h"
	.file	12	"/home/skchoe/local/cuda/bin/../include/device_launch_parameters.h"
	.file	13	"/home/skchoe/local/cuda/bin/../include/crt/storage_class.h"
	.file	14	"/usr/include/bits/types.h"
	.file	15	"/usr/include/time.h"
	.file	16	"simpleGL_kernel.cu"
	.file	17	"/home/skchoe/local/cuda/bin/../include/common_functions.h"
	.file	18	"/home/skchoe/local/cuda/bin/../include/math_functions.h"
	.file	19	"/home/skchoe/local/cuda/bin/../include/math_constants.h"
	.file	20	"/home/skchoe/local/cuda/bin/../include/device_functions.h"
	.file	21	"/home/skchoe/local/cuda/bin/../include/sm_11_atomic_functions.h"
	.file	22	"/home/skchoe/local/cuda/bin/../include/sm_12_atomic_functions.h"
	.file	23	"/home/skchoe/local/cuda/bin/../include/sm_13_double_functions.h"
	.file	24	"/home/skchoe/local/cuda/bin/../include/sm_20_atomic_functions.h"
	.file	25	"/home/skchoe/local/cuda/bin/../include/sm_20_intrinsics.h"
	.file	26	"/home/skchoe/local/cuda/bin/../include/surface_functions.h"
	.file	27	"/home/skchoe/local/cuda/bin/../include/texture_fetch_functions.h"
	.file	28	"/home/skchoe/local/cuda/bin/../include/math_functions_dbl_ptx1.h"

	.const .align 4 .b8 __cudart_i2opi_f[24] = {65,144,67,60,153,149,98,219,192,221,52,245,209,87,39,252,41,21,68,78,110,131,249,162};

	.entry kernel (
		.param .u64 __cudaparm_kernel_pos,
		.param .u32 __cudaparm_kernel_width,
		.param .u32 __cudaparm_kernel_height,
		.param .f32 __cudaparm_kernel_time)
	{
	.reg .u16 %rh<6>;
	.reg .u32 %r<163>;
	.reg .u64 %rd<19>;
	.reg .f32 %f<97>;
	.reg .pred %p<25>;
	.local .align 4 .b8 __cuda___cuda_result_1620[28];
	.local .align 4 .b8 __cuda___cuda_result_4448[28];
	.loc	16	48	0
$LDWbegin_kernel:
	.loc	18	1782	0
	mov.u16 	%rh1, %ctaid.x;
	mov.u16 	%rh2, %ntid.x;
	mul.wide.u16 	%r1, %rh1, %rh2;
	ld.param.u32 	%r2, [__cudaparm_kernel_width];
	cvt.rn.f32.u32 	%f1, %r2;
	cvt.u32.u16 	%r3, %tid.x;
	add.u32 	%r4, %r3, %r1;
	cvt.rn.f32.u32 	%f2, %r4;
	div.full.f32 	%f3, %f2, %f1;
	add.f32 	%f4, %f3, %f3;
	mov.f32 	%f5, 0fbf800000;     	// -1
	add.f32 	%f6, %f4, %f5;
	ld.param.f32 	%f7, [__cudaparm_kernel_time];
	mov.f32 	%f8, 0f40800000;     	// 4
	mad.f32 	%f9, %f8, %f6, %f7;
	mov.f32 	%f10, %f9;
	.loc	18	1752	0
	abs.f32 	%f11, %f9;
	mov.f32 	%f12, 0f7f800000;    	// ((1.0F)/(0.0F))
	setp.eq.f32 	%p1, %f11, %f12;
	@!%p1 bra 	$Lt_0_20482;
	.loc	18	1753	0
	mov.f32 	%f13, 0f00000000;    	// 0
	mul.rn.f32 	%f10, %f9, %f13;
$Lt_0_20482:
	.loc	18	1755	0
	abs.f32 	%f14, %f10;
	mov.f32 	%f15, 0f473ba700;    	// 48039
	setp.gt.f32 	%p2, %f14, %f15;
	@!%p2 bra 	$Lt_0_20994;
	.loc	18	1512	0
	mov.u64 	%rd1, __cudart_i2opi_f;
	mov.b32 	%r5, %f10;
	and.b32 	%r6, %r5, -2147483648;
	mov.s32 	%r7, %r6;
	.loc	18	24	0
	shl.b32 	%r8, %r5, 8;
	or.b32 	%r9, %r8, -2147483648;
	mov.s64 	%rd2, %rd1;
	mov.u64 	%rd3, __cuda___cuda_result_1620;
	mov.s32 	%r10, 0;
	mov.u32 	%r11, 0;
$Lt_0_22018:
 //<loop> Loop body line 24, nesting depth: 1, iterations: 6
	.loc	18	1526	0
	ld.const.u32 	%r12, [%rd2+0];
	mul.lo.u32 	%r13, %r9, %r12;
	add.u32 	%r14, %r13, %r11;
	.loc	18	1527	0
	set.gt.u32.u32 	%r15, %r13, %r14;
	neg.s32 	%r16, %r15;
	mul.hi.u32 	%r17, %r12, %r9;
	add.u32 	%r11, %r16, %r17;
	.loc	18	1528	0
	st.local.u32 	[%rd3+0], %r14;
	add.s32 	%r10, %r10, 1;
	add.u64 	%rd3, %rd3, 4;
	add.u64 	%rd2, %rd2, 4;
	mov.u32 	%r18, 6;
	setp.ne.s32 	%p3, %r10, %r18;
	@%p3 bra 	$Lt_0_22018;
	.loc	18	1530	0
	st.local.u32 	[__cuda___cuda_result_1620+24], %r11;
	.loc	18	1535	0
	shl.b32 	%r19, %r5, 1;
	shr.u32 	%r20, %r19, 24;
	sub.u32 	%r21, %r20, 128;
	mov.u64 	%rd4, __cuda___cuda_result_1620;
	shr.u32 	%r22, %r21, 5;
	mov.s32 	%r23, 4;
	sub.s32 	%r24, %r23, %r22;
	cvt.s64.s32 	%rd5, %r24;
	mul.wide.s32 	%rd6, %r24, 4;
	add.u64 	%rd7, %rd4, %rd6;
	ld.local.u32 	%r11, [%rd7+8];
	.loc	18	1536	0
	ld.local.u32 	%r25, [%rd7+4];
	and.b32 	%r26, %r21, 31;
	mov.u32 	%r27, 0;
	setp.eq.u32 	%p4, %r26, %r27;
	@%p4 bra 	$Lt_0_22530;
	.loc	18	1539	0
	mov.s32 	%r28, 32;
	sub.s32 	%r29, %r28, %r26;
	shr.u32 	%r30, %r25, %r29;
	shl.b32 	%r31, %r11, %r26;
	add.u32 	%r11, %r30, %r31;
	.loc	18	1540	0
	ld.local.u32 	%r32, [%rd7+0];
	shr.u32 	%r33, %r32, %r29;
	shl.b32 	%r34, %r25, %r26;
	add.u32 	%r25, %r33, %r34;
$Lt_0_22530:
	.loc	18	1542	0
	shr.u32 	%r35, %r11, 30;
	.loc	18	1544	0
	shr.u32 	%r36, %r25, 30;
	shl.b32 	%r37, %r11, 2;
	add.u32 	%r11, %r36, %r37;
	.loc	18	1545	0
	shl.b32 	%r25, %r25, 2;
	.loc	18	1547	0
	shr.u32 	%r38, %r11, 31;
	add.u32 	%r39, %r35, %r38;
	.loc	18	1542	0
	neg.s32 	%r40, %r39;
	mov.u32 	%r41, 0;
	setp.ne.u32 	%p5, %r6, %r41;
	selp.s32 	%r10, %r40, %r39, %p5;
	mov.u32 	%r42, 0;
	setp.eq.u32 	%p6, %r38, %r42;
	@%p6 bra 	$Lt_0_23042;
	.loc	18	1552	0
	neg.s32 	%r25, %r25;
	.loc	18	1554	0
	mov.u32 	%r43, 0;
	set.eq.u32.u32 	%r44, %r25, %r43;
	neg.s32 	%r45, %r44;
	not.b32 	%r46, %r11;
	add.u32 	%r11, %r45, %r46;
	.loc	18	1555	0
	xor.b32 	%r7, %r6, -2147483648;
$Lt_0_23042:
	.loc	18	1557	0
	mov.s32 	%r47, %r10;
	.loc	18	1559	0
	mov.u32 	%r48, 0;
	setp.eq.s32 	%p7, %r11, %r48;
	@%p7 bra 	$Lt_0_23810;
	.loc	20	2508	0
	cvt.rz.f32.u32 	%f16, %r11;
	mov.b32 	%r49, %f16;
	shr.s32 	%r50, %r49, 23;
	mov.s32 	%r51, 158;
	sub.s32 	%r52, %r51, %r50;
	bra.uni 	$Lt_0_23554;
$Lt_0_23810:
	mov.s32 	%r52, 32;
$Lt_0_23554:
	.loc	18	1559	0
	mov.s32 	%r53, %r52;
	mov.s32 	%r54, %r53;
	.loc	20	2508	0
	mov.s32 	%r55, 32;
	sub.s32 	%r56, %r55, %r53;
	shr.u32 	%r57, %r25, %r56;
	shl.b32 	%r58, %r11, %r53;
	add.u32 	%r59, %r57, %r58;
	mov.u32 	%r60, 0;
	setp.ne.u32 	%p8, %r53, %r60;
	selp.u32 	%r61, %r59, %r11, %p8;
	.loc	18	1563	0
	mul.lo.u32 	%r25, %r61, -921707870;
	.loc	18	1564	0
	mov.u32 	%r62, -921707870;
	mul.hi.u32 	%r11, %r61, %r62;
	mov.u32 	%r63, 0;
	setp.le.s32 	%p9, %r11, %r63;
	@%p9 bra 	$Lt_0_24066;
	.loc	18	1566	0
	shr.u32 	%r64, %r25, 31;
	shl.b32 	%r65, %r11, 1;
	add.u32 	%r11, %r64, %r65;
	.loc	18	1567	0
	add.u32 	%r54, %r53, 1;
$Lt_0_24066:
	.loc	18	1570	0
	add.u32 	%r66, %r11, 1;
	shr.u32 	%r67, %r66, 7;
	add.u32 	%r68, %r67, 1;
	shr.u32 	%r69, %r68, 1;
	mov.s32 	%r70, 126;
	sub.s32 	%r71, %r70, %r54;
	shl.b32 	%r72, %r71, 23;
	add.u32 	%r73, %r69, %r72;
	or.b32 	%r74, %r7, %r73;
	mov.b32 	%f17, %r74;
	bra.uni 	$LDWendi___clz_205_3;
$Lt_0_20994:
	.loc	18	1585	0
	mov.f32 	%f18, 0f3f22f983;    	// 0.63662
	mul.f32 	%f19, %f10, %f18;
	cvt.rni.s32.f32 	%r75, %f19;
	mov.s32 	%r47, %r75;
	.loc	18	1586	0
	cvt.rn.f32.s32 	%f20, %r75;
	neg.f32 	%f21, %f20;
	mov.f32 	%f22, 0f3fc90000;    	// 1.57031
	mad.f32 	%f23, %f22, %f21, %f10;
	mov.f32 	%f24, 0f39fd8000;    	// 0.000483513
	mad.f32 	%f25, %f24, %f21, %f23;
	mov.f32 	%f26, 0f34a88000;    	// 3.13856e-07
	mad.f32 	%f27, %f26, %f21, %f25;
	mov.f32 	%f28, 0f2e85a309;    	// 6.0771e-11
	mad.f32 	%f17, %f28, %f21, %f27;
	mov.u64 	%rd1, __cudart_i2opi_f;
$LDWendi___clz_205_3:
	.loc	18	1755	0
	mul.f32 	%f29, %f17, %f17;
	and.b32 	%r76, %r47, 1;
	mov.u32 	%r77, 0;
	setp.eq.s32 	%p10, %r76, %r77;
	@%p10 bra 	$Lt_0_24834;
	.loc	18	1758	0
	mov.f32 	%f30, 0f3f800000;    	// 1
	mov.f32 	%f31, 0fbf000000;    	// -0.5
	mov.f32 	%f32, 0f3d2aaaa5;    	// 0.0416666
	mov.f32 	%f33, 0fbab6061a;    	// -0.00138873
	mov.f32 	%f34, 0f37ccf5ce;    	// 2.44332e-05
	mad.f32 	%f35, %f34, %f29, %f33;
	mad.f32 	%f36, %f29, %f35, %f32;
	mad.f32 	%f37, %f29, %f36, %f31;
	mad.f32 	%f38, %f29, %f37, %f30;
	bra.uni 	$Lt_0_24578;
$Lt_0_24834:
	.loc	18	1760	0
	mov.f32 	%f39, 0fbe2aaaa3;    	// -0.166667
	mov.f32 	%f40, 0f3c08839e;    	// 0.00833216
	mov.f32 	%f41, 0fb94ca1f9;    	// -0.000195153
	mad.f32 	%f42, %f41, %f29, %f40;
	mad.f32 	%f43, %f29, %f42, %f39;
	mul.f32 	%f44, %f29, %f43;
	mad.f32 	%f38, %f44, %f17, %f17;
$Lt_0_24578:
	.loc	18	1762	0
	neg.f32 	%f45, %f38;
	and.b32 	%r78, %r47, 2;
	mov.s32 	%r79, 0;
	setp.ne.s32 	%p11, %r78, %r79;
	selp.f32 	%f38, %f45, %f38, %p11;
	mov.f32 	%f46, 0f00000000;    	// 0
	setp.eq.f32 	%p12, %f17, %f46;
	@!%p12 bra 	$Lt_0_25090;
	.loc	18	1766	0
	mov.f32 	%f47, 0f00000000;    	// 0
	mul.rn.f32 	%f38, %f17, %f47;
$Lt_0_25090:
	.loc	16	61	0
	mov.u16 	%rh3, %ctaid.y;
	mov.u16 	%rh4, %ntid.y;
	mul.wide.u16 	%r80, %rh3, %rh4;
	ld.param.u32 	%r81, [__cudaparm_kernel_height];
	cvt.rn.f32.u32 	%f48, %r81;
	cvt.u32.u16 	%r82, %tid.y;
	add.u32 	%r83, %r82, %r80;
	cvt.rn.f32.u32 	%f49, %r83;
	div.full.f32 	%f50, %f49, %f48;
	add.f32 	%f51, %f50, %f50;
	mov.f32 	%f52, 0fbf800000;    	// -1
	add.f32 	%f53, %f51, %f52;
	mov.f32 	%f54, 0f40800000;    	// 4
	.loc	18	1782	0
	ld.param.f32 	%f7, [__cudaparm_kernel_time];
	.loc	16	61	0
	mad.f32 	%f55, %f54, %f53, %f7;
	mov.f32 	%f56, %f55;
	.loc	18	1858	0
	abs.f32 	%f57, %f55;
	mov.f32 	%f58, 0f7f800000;    	// ((1.0F)/(0.0F))
	setp.eq.f32 	%p13, %f57, %f58;
	@!%p13 bra 	$Lt_0_25602;
	.loc	18	1859	0
	mov.f32 	%f59, 0f00000000;    	// 0
	mul.rn.f32 	%f56, %f55, %f59;
$Lt_0_25602:
	.loc	18	1861	0
	abs.f32 	%f60, %f56;
	mov.f32 	%f61, 0f473ba700;    	// 48039
	setp.gt.f32 	%p14, %f60, %f61;
	@!%p14 bra 	$Lt_0_26114;
	.loc	18	1512	0
	mov.b32 	%r84, %f56;
	and.b32 	%r85, %r84, -2147483648;
	mov.s32 	%r86, %r85;
	.loc	18	24	0
	shl.b32 	%r87, %r84, 8;
	or.b32 	%r88, %r87, -2147483648;
	mov.s64 	%rd8, %rd1;
	mov.u64 	%rd9, __cuda___cuda_result_4448;
	mov.s32 	%r89, 0;
	mov.u32 	%r90, 0;
$Lt_0_27138:
 //<loop> Loop body line 24, nesting depth: 1, iterations: 6
	.loc	18	1526	0
	ld.const.u32 	%r91, [%rd8+0];
	mul.lo.u32 	%r92, %r88, %r91;
	add.u32 	%r93, %r92, %r90;
	.loc	18	1527	0
	set.gt.u32.u32 	%r94, %r92, %r93;
	neg.s32 	%r95, %r94;
	mul.hi.u32 	%r96, %r91, %r88;
	add.u32 	%r90, %r95, %r96;
	.loc	18	1528	0
	st.local.u32 	[%rd9+0], %r93;
	add.s32 	%r89, %r89, 1;
	add.u64 	%rd9, %rd9, 4;
	add.u64 	%rd8, %rd8, 4;
	mov.u32 	%r97, 6;
	setp.ne.s32 	%p15, %r89, %r97;
	@%p15 bra 	$Lt_0_27138;
	.loc	18	1530	0
	st.local.u32 	[__cuda___cuda_result_4448+24], %r90;
	.loc	18	1535	0
	shl.b32 	%r98, %r84, 1;
	shr.u32 	%r99, %r98, 24;
	sub.u32 	%r100, %r99, 128;
	mov.u64 	%rd10, __cuda___cuda_result_4448;
	shr.u32 	%r101, %r100, 5;
	mov.s32 	%r102, 4;
	sub.s32 	%r103, %r102, %r101;
	cvt.s64.s32 	%rd11, %r103;
	mul.wide.s32 	%rd12, %r103, 4;
	add.u64 	%rd13, %rd10, %rd12;
	ld.local.u32 	%r90, [%rd13+8];
	.loc	18	1536	0
	ld.local.u32 	%r104, [%rd13+4];
	and.b32 	%r105, %r100, 31;
	mov.u32 	%r106, 0;
	setp.eq.u32 	%p16, %r105, %r106;
	@%p16 bra 	$Lt_0_27650;
	.loc	18	1539	0
	mov.s32 	%r107, 32;
	sub.s32 	%r108, %r107, %r105;
	shr.u32 	%r109, %r104, %r108;
	shl.b32 	%r110, %r90, %r105;
	add.u32 	%r90, %r109, %r110;
	.loc	18	1540	0
	ld.local.u32 	%r111, [%rd13+0];
	shr.u32 	%r112, %r111, %r108;
	shl.b32 	%r113, %r104, %r105;
	add.u32 	%r104, %r112, %r113;
$Lt_0_27650:
	.loc	18	1542	0
	shr.u32 	%r114, %r90, 30;
	.loc	18	1544	0
	shr.u32 	%r115, %r104, 30;
	shl.b32 	%r116, %r90, 2;
	add.u32 	%r90, %r115, %r116;
	.loc	18	1545	0
	shl.b32 	%r104, %r104, 2;
	.loc	18	1547	0
	shr.u32 	%r117, %r90, 31;
	add.u32 	%r118, %r114, %r117;
	.loc	18	1542	0
	neg.s32 	%r119, %r118;
	mov.u32 	%r120, 0;
	setp.ne.u32 	%p17, %r85, %r120;
	selp.s32 	%r89, %r119, %r118, %p17;
	mov.u32 	%r121, 0;
	setp.eq.u32 	%p18, %r117, %r121;
	@%p18 bra 	$Lt_0_28162;
	.loc	18	1552	0
	neg.s32 	%r104, %r104;
	.loc	18	1554	0
	mov.u32 	%r122, 0;
	set.eq.u32.u32 	%r123, %r104, %r122;
	neg.s32 	%r124, %r123;
	not.b32 	%r125, %r90;
	add.u32 	%r90, %r124, %r125;
	.loc	18	1555	0
	xor.b32 	%r86, %r85, -2147483648;
$Lt_0_28162:
	.loc	18	1557	0
	mov.s32 	%r126, %r89;
	.loc	18	1559	0
	mov.u32 	%r127, 0;
	setp.eq.s32 	%p19, %r90, %r127;
	@%p19 bra 	$Lt_0_28930;
	.loc	20	2508	0
	cvt.rz.f32.u32 	%f62, %r90;
	mov.b32 	%r128, %f62;
	shr.s32 	%r129, %r128, 23;
	mov.s32 	%r130, 158;
	sub.s32 	%r131, %r130, %r129;
	bra.uni 	$Lt_0_28674;
$Lt_0_28930:
	mov.s32 	%r131, 32;
$Lt_0_28674:
	.loc	18	1559	0
	mov.s32 	%r132, %r131;
	mov.s32 	%r133, %r132;
	.loc	20	2508	0
	mov.s32 	%r134, 32;
	sub.s32 	%r135, %r134, %r132;
	shr.u32 	%r136, %r104, %r135;
	shl.b32 	%r137, %r90, %r132;
	add.u32 	%r138, %r136, %r137;
	mov.u32 	%r139, 0;
	setp.ne.u32 	%p20, %r132, %r139;
	selp.u32 	%r140, %r138, %r90, %p20;
	.loc	18	1563	0
	mul.lo.u32 	%r104, %r140, -921707870;
	.loc	18	1564	0
	mov.u32 	%r141, -921707870;
	mul.hi.u32 	%r90, %r140, %r141;
	mov.u32 	%r142, 0;
	setp.le.s32 	%p21, %r90, %r142;
	@%p21 bra 	$Lt_0_29186;
	.loc	18	1566	0
	shr.u32 	%r143, %r104, 31;
	shl.b32 	%r144, %r90, 1;
	add.u32 	%r90, %r143, %r144;
	.loc	18	1567	0
	add.u32 	%r133, %r132, 1;
$Lt_0_29186:
	.loc	18	1570	0
	add.u32 	%r145, %r90, 1;
	shr.u32 	%r146, %r145, 7;
	add.u32 	%r147, %r146, 1;
	shr.u32 	%r148, %r147, 1;
	mov.s32 	%r149, 126;
	sub.s32 	%r150, %r149, %r133;
	shl.b32 	%r151, %r150, 23;
	add.u32 	%r152, %r148, %r151;
	or.b32 	%r153, %r86, %r152;
	mov.b32 	%f63, %r153;
	bra.uni 	$LDWendi___clz_205_1;
$Lt_0_26114:
	.loc	18	1585	0
	mov.f32 	%f64, 0f3f22f983;    	// 0.63662
	mul.f32 	%f65, %f56, %f64;
	cvt.rni.s32.f32 	%r154, %f65;
	mov.s32 	%r126, %r154;
	.loc	18	1586	0
	cvt.rn.f32.s32 	%f66, %r154;
	neg.f32 	%f67, %f66;
	mov.f32 	%f68, 0f3fc90000;    	// 1.57031
	mad.f32 	%f69, %f68, %f67, %f56;
	mov.f32 	%f70, 0f39fd8000;    	// 0.000483513
	mad.f32 	%f71, %f70, %f67, %f69;
	mov.f32 	%f72, 0f34a88000;    	// 3.13856e-07
	mad.f32 	%f73, %f72, %f67, %f71;
	mov.f32 	%f74, 0f2e85a309;    	// 6.0771e-11
	mad.f32 	%f63, %f74, %f67, %f73;
$LDWendi___clz_205_1:
	.loc	18	1861	0
	add.s32 	%r155, %r126, 1;
	mul.f32 	%f75, %f63, %f63;
	and.b32 	%r156, %r155, 1;
	mov.u32 	%r157, 0;
	setp.eq.s32 	%p22, %r156, %r157;
	@%p22 bra 	$Lt_0_29954;
	.loc	18	1865	0
	mov.f32 	%f76, 0f3f800000;    	// 1
	mov.f32 	%f77, 0fbf000000;    	// -0.5
	mov.f32 	%f78, 0f3d2aaaa5;    	// 0.0416666
	mov.f32 	%f79, 0fbab6061a;    	// -0.00138873
	mov.f32 	%f80, 0f37ccf5ce;    	// 2.44332e-05
	mad.f32 	%f81, %f80, %f75, %f79;
	mad.f32 	%f82, %f75, %f81, %f78;
	mad.f32 	%f83, %f75, %f82, %f77;
	mad.f32 	%f84, %f75, %f83, %f76;
	bra.uni 	$Lt_0_29698;
$Lt_0_29954:
	.loc	18	1867	0
	mov.f32 	%f85, 0fbe2aaaa3;    	// -0.166667
	mov.f32 	%f86, 0f3c08839e;    	// 0.00833216
	mov.f32 	%f87, 0fb94ca1f9;    	// -0.000195153
	mad.f32 	%f88, %f87, %f75, %f86;
	mad.f32 	%f89, %f75, %f88, %f85;
	mul.f32 	%f90, %f75, %f89;
	mad.f32 	%f84, %f90, %f63, %f63;
$Lt_0_29698:
	.loc	18	1869	0
	neg.f32 	%f91, %f84;
	and.b32 	%r158, %r155, 2;
	mov.s32 	%r159, 0;
	setp.ne.s32 	%p23, %r158, %r159;
	selp.f32 	%f84, %f91, %f84, %p23;
	.loc	18	1782	0
	ld.param.u32 	%r2, [__cudaparm_kernel_width];
	.loc	16	64	0
	mul.lo.u32 	%r160, %r83, %r2;
	ld.param.u64 	%rd14, [__cudaparm_kernel_pos];
	add.u32 	%r161, %r4, %r160;
	cvt.u64.u32 	%rd15, %r161;
	mul.wide.u32 	%rd16, %r161, 16;
	add.u64 	%rd17, %rd14, %rd16;
	mul.f32 	%f92, %f38, %f84;
	mov.f32 	%f93, 0f3f000000;    	// 0.5
	mul.f32 	%f94, %f92, %f93;
	mov.f32 	%f95, 0f3f800000;    	// 1
	st.global.v4.f32 	[%rd17+0], {%f6,%f53,%f94,%f95};
	.loc	16	65	0
	exit;
$LDWend_kernel:
	} // kernel



// ===== COMPILED SASS (sm_100) =====

	.target	sm_100

	.elftype	@"ET_EXEC"


//--------------------- .note.nv.tkinfo           --------------------------
	.section	.note.nv.tkinfo,"",@"SHT_NOTE"
	.sectionflags	@"SHF_NOTE_NV_TKINFO"
	.tkinfo
        /*0018*/ 	.word	0x00000002
        /*0030*/ 	.string	""
        /*0030*/ 	.string	"ptxas"
        /*0030*/ 	.string	"Cuda compilation tools, release 13.0, V13.0.88"
        /*0030*/ 	.string	"Build cuda_13.0.r13.0/compiler.36424714_0"
        /*0030*/ 	.string	"-arch sm_100 "



//--------------------- .note.nv.cuinfo           --------------------------
	.section	.note.nv.cuinfo,"",@"SHT_NOTE"
	.sectionflags	@"SHF_NOTE_NV_CUINFO"
        /*0018*/ 	.short	0x0002
        /*001a*/ 	.short	0x000a
        /*001c*/ 	.short	0x0082
	.zero		2


//--------------------- .nv.info                  --------------------------
	.section	.nv.info,"",@"SHT_CUDA_INFO"
	.align	4


	//----- nvinfo : EIATTR_REGCOUNT
	.align		4
        /*0000*/ 	.byte	0x04, 0x2f
        /*0002*/ 	.short	(.L_2 - .L_1)
	.align		4
.L_1:
        /*0004*/ 	.word	index@(kernel)
        /*0008*/ 	.word	0x0000001e


	//----- nvinfo : EIATTR_FRAME_SIZE
	.align		4
.L_2:
        /*000c*/ 	.byte	0x04, 0x11
        /*000e*/ 	.short	(.L_4 - .L_3)
	.align		4
.L_3:
        /*0010*/ 	.word	index@(kernel)
        /*0014*/ 	.word	0x00000000


	//----- nvinfo : EIATTR_MIN_STACK_SIZE
	.align		4
.L_4:
        /*0018*/ 	.byte	0x04, 0x12
        /*001a*/ 	.short	(.L_6 - .L_5)
	.align		4
.L_5:
        /*001c*/ 	.word	index@(kernel)
        /*0020*/ 	.word	0x00000000
.L_6:


//--------------------- .nv.compat                --------------------------
	.section	.nv.compat,"",@"SHT_CUDA_COMPAT_INFO"
	.align	4
        /*0000*/ 	.byte	0x02, 0x09, 0x00, 0x00, 0x02, 0x02, 0x01, 0x00, 0x02, 0x05, 0x05, 0x00, 0x03, 0x07, 0x01, 0x01
        /*0010*/ 	.byte	0x02, 0x03, 0x00, 0x00, 0x02, 0x06, 0x01, 0x00, 0x04, 0x0b, 0x08, 0x00, 0x01, 0x00, 0x00, 0x00
        /*0020*/ 	.byte	0x00, 0x00, 0x00, 0x00


//--------------------- .nv.info.kernel           --------------------------
	.section	.nv.info.kernel,"",@"SHT_CUDA_INFO"
	.sectionflags	@""
	.align	4


	//----- nvinfo : EIATTR_CUDA_API_VERSION
	.align		4
        /*0000*/ 	.byte	0x04, 0x37
        /*0002*/ 	.short	(.L_8 - .L_7)
.L_7:
        /*0004*/ 	.word	0x00000082


	//----- nvinfo : EIATTR_KPARAM_INFO
	.align		4
.L_8:
        /*0008*/ 	.byte	0x04, 0x17
        /*000a*/ 	.short	(.L_10 - .L_9)
.L_9:
        /*000c*/ 	.word	0x00000000
        /*0010*/ 	.short	0x0003
        /*0012*/ 	.short	0x0010
        /*0014*/ 	.byte	0x00, 0xf0, 0x11, 0x00


	//----- nvinfo : EIATTR_KPARAM_INFO
	.align		4
.L_10:
        /*0018*/ 	.byte	0x04, 0x17
        /*001a*/ 	.short	(.L_12 - .L_11)
.L_11:
        /*001c*/ 	.word	0x00000000
        /*0020*/ 	.short	0x0002
        /*0022*/ 	.short	0x000c
        /*0024*/ 	.byte	0x00, 0xf0, 0x11, 0x00


	//----- nvinfo : EIATTR_KPARAM_INFO
	.align		4
.L_12:
        /*0028*/ 	.byte	0x04, 0x17
        /*002a*/ 	.short	(.L_14 - .L_13)
.L_13:
        /*002c*/ 	.word	0x00000000
        /*0030*/ 	.short	0x0001
        /*0032*/ 	.short	0x0008
        /*0034*/ 	.byte	0x00, 0xf0, 0x11, 0x00


	//----- nvinfo : EIATTR_KPARAM_INFO
	.align		4
.L_14:
        /*0038*/ 	.byte	0x04, 0x17
        /*003a*/ 	.short	(.L_16 - .L_15)
.L_15:
        /*003c*/ 	.word	0x00000000
        /*0040*/ 	.short	0x0000
        /*0042*/ 	.short	0x0000
        /*0044*/ 	.byte	0x00, 0xf0, 0x21, 0x00


	//----- nvinfo : EIATTR_SPARSE_MMA_MASK
	.align		4
.L_16:
        /*0048*/ 	.byte	0x03, 0x50
        /*004a*/ 	.short	0x0000


	//----- nvinfo : EIATTR_MAXREG_COUNT
	.align		4
        /*004c*/ 	.byte	0x03, 0x1b
        /*004e*/ 	.short	0x00ff


	//----- nvinfo : EIATTR_MERCURY_ISA_VERSION
	.align		4
        /*0050*/ 	.byte	0x03, 0x5f
        /*0052*/ 	.short	0x0101


	//----- nvinfo : EIATTR_VRC_CTA_INIT_COUNT
	.align		4
        /*0054*/ 	.byte	0x02, 0x4a
	.zero		1
	.zero		1


	//----- nvinfo : EIATTR_EXIT_INSTR_OFFSETS
	.align		4
        /*0058*/ 	.byte	0x04, 0x1c
        /*005a*/ 	.short	(.L_18 - .L_17)


	//   ....[0]....
.L_17:
        /*005c*/ 	.word	0x00001c20


	//----- nvinfo : EIATTR_CRS_STACK_SIZE
	.align		4
.L_18:
        /*0060*/ 	.byte	0x04, 0x1e
        /*0062*/ 	.short	(.L_20 - .L_19)
.L_19:
        /*0064*/ 	.word	0x00000000


	//----- nvinfo : EIATTR_CBANK_PARAM_SIZE
	.align		4
.L_20:
        /*0068*/ 	.byte	0x03, 0x19
        /*006a*/ 	.short	0x0014


	//----- nvinfo : EIATTR_PARAM_CBANK
	.align		4
        /*006c*/ 	.byte	0x04, 0x0a
        /*006e*/ 	.short	(.L_22 - .L_21)
	.align		4
.L_21:
        /*0070*/ 	.word	index@(.nv.constant0.kernel)
        /*0074*/ 	.short	0x0380
        /*0076*/ 	.short	0x0014


	//----- nvinfo : EIATTR_SW_WAR
	.align		4
.L_22:
        /*0078*/ 	.byte	0x04, 0x36
        /*007a*/ 	.short	(.L_24 - .L_23)
.L_23:
        /*007c*/ 	.word	0x00000008
.L_24:


//--------------------- .nv.callgraph             --------------------------
	.section	.nv.callgraph,"",@"SHT_CUDA_CALLGRAPH"
	.align	4
	.sectionentsize	8
	.align		4
        /*0000*/ 	.word	0x00000000
	.align		4
        /*0004*/ 	.word	0xffffffff
	.align		4
        /*0008*/ 	.word	0x00000000
	.align		4
        /*000c*/ 	.word	0xfffffffe
	.align		4
        /*0010*/ 	.word	0x00000000
	.align		4
        /*0014*/ 	.word	0xfffffffd
	.align		4
        /*0018*/ 	.word	0x00000000
	.align		4
        /*001c*/ 	.word	0xfffffffc


//--------------------- .nv.constant3             --------------------------
	.section	.nv.constant3,"a",@progbits
	.align	4
.nv.constant3:
	.type		__cudart_i2opi_f,@object
	.size		__cudart_i2opi_f,(.L_0 - __cudart_i2opi_f)
__cudart_i2opi_f:
        /*0000*/ 	.byte	0x41, 0x90, 0x43, 0x3c, 0x99, 0x95, 0x62, 0xdb, 0xc0, 0xdd, 0x34, 0xf5, 0xd1, 0x57, 0x27, 0xfc
        /*0010*/ 	.byte	0x29, 0x15, 0x44, 0x4e, 0x6e, 0x83, 0xf9, 0xa2
.L_0:


//--------------------- .text.kernel              --------------------------
	.section	.text.kernel,"ax",@progbits
	.align	128
.text.kernel:
        .type           kernel,@function
        .size           kernel,(.L_x_11 - kernel)
        .other          kernel,@"STO_CUDA_ENTRY STV_DEFAULT"
kernel:
[----:B------:R-:W0:Y:S01]  /*0000*/  LDC R1, c[0x0][0x37c] ;  /* 0x0000df00ff017b82 */ /* 0x000e220000000800 */
[----:B------:R-:W1:Y:S01]  /*0010*/  LDCU UR6, c[0x0][0x388] ;  /* 0x00007100ff0677ac */ /* 0x000e620008000800 */
[----:B------:R-:W2:Y:S06]  /*0020*/  S2R R12, SR_TID.X ;  /* 0x00000000000c7919 */ /* 0x000eac0000002100 */
[----:B------:R-:W3:Y:S01]  /*0030*/  S2UR UR4, SR_CTAID.X ;  /* 0x00000000000479c3 */ /* 0x000ee20000002500 */
[----:B------:R-:W-:Y:S07]  /*0040*/  BSSY.RECONVERGENT B0, `(.L_x_0) ;  /* 0x00000c8000007945 */ /* 0x000fee0003800200 */
[----:B------:R-:W4:Y:S01]  /*0050*/  LDC R3, c[0x0][0x360] ;  /* 0x0000d800ff037b82 */ /* 0x000f220000000800 */
[----:B-1----:R-:W-:-:S07]  /*0060*/  I2FP.F32.U32 R0, UR6 ;  /* 0x0000000600007c45 */ /* 0x002fce0008201000 */
[----:B------:R-:W1:Y:S01]  /*0070*/  LDC R2, c[0x0][0x390] ;  /* 0x0000e400ff027b82 */ /* 0x000e620000000800 */
[----:B------:R-:W-:Y:S01]  /*0080*/  FSETP.GT.FTZ.AND P0, PT, |R0|, 8.50705917302346158658e+37, PT ;  /* 0x7e8000000000780b */ /* 0x000fe20003f14200 */
[----:B---3--:R-:W-:Y:S01]  /*0090*/  ULOP3.LUT UR4, UR4, 0xffff, URZ, 0xc0, !UPT ;  /* 0x0000ffff04047892 */ /* 0x008fe2000f8ec0ff */
[----:B--2---:R-:W-:-:S11]  /*00a0*/  LOP3.LUT R12, R12, 0xffff, RZ, 0xc0, !PT ;  /* 0x0000ffff0c0c7812 */ /* 0x004fd600078ec0ff */
[----:B------:R-:W-:Y:S01]  /*00b0*/  @P0 FMUL.FTZ R0, R0, 0.25 ;  /* 0x3e80000000000820 */ /* 0x000fe20000410000 */
[----:B----4-:R-:W-:-:S05]  /*00c0*/  LOP3.LUT R3, R3, 0xffff, RZ, 0xc0, !PT ;  /* 0x0000ffff03037812 */ /* 0x010fca00078ec0ff */
[----:B------:R-:W2:Y:S01]  /*00d0*/  MUFU.RCP R0, R0 ;  /* 0x0000000000007308 */ /* 0x000ea20000001000 */
[----:B------:R-:W-:-:S05]  /*00e0*/  IMAD R12, R3, UR4, R12 ;  /* 0x00000004030c7c24 */ /* 0x000fca000f8e020c */
[----:B------:R-:W-:-:S05]  /*00f0*/  I2FP.F32.U32 R3, R12 ;  /* 0x0000000c00037245 */ /* 0x000fca0000201000 */
[----:B------:R-:W-:-:S04]  /*0100*/  @P0 FMUL.FTZ R3, R3, 0.25 ;  /* 0x3e80000003030820 */ /* 0x000fc80000410000 */
[----:B--2---:R-:W-:-:S04]  /*0110*/  FMUL.FTZ R3, R0, R3 ;  /* 0x0000000300037220 */ /* 0x004fc80000410000 */
[----:B------:R-:W-:-:S04]  /*0120*/  FADD.FTZ R4, R3, R3 ;  /* 0x0000000303047221 */ /* 0x000fc80000010000 */
[----:B------:R-:W-:-:S04]  /*0130*/  FADD.FTZ R4, R4, -1 ;  /* 0xbf80000004047421 */ /* 0x000fc80000010000 */
[----:B-1----:R-:W-:-:S05]  /*0140*/  FFMA.FTZ R3, R4, 4, R2 ;  /* 0x4080000004037823 */ /* 0x002fca0000010002 */
[----:B------:R-:W-:-:S13]  /*0150*/  FSETP.NEU.FTZ.AND P0, PT, |R3|, +INF , PT ;  /* 0x7f8000000300780b */ /* 0x000fda0003f1d200 */
[----:B------:R-:W-:-:S05]  /*0160*/  @!P0 FMUL.FTZ R3, RZ, R3 ;  /* 0x00000003ff038220 */ /* 0x000fca0000410000 */
[----:B------:R-:W-:-:S13]  /*0170*/  FSETP.GT.FTZ.AND P0, PT, |R3|, 48039, PT ;  /* 0x473ba7000300780b */ /* 0x000fda0003f14200 */
[----:B0-----:R-:W-:Y:S05]  /*0180*/  @!P0 BRA `(.L_x_1) ;  /* 0x0000000800b08947 */ /* 0x001fea0003800000 */
[----:B------:R-:W0:Y:S01]  /*0190*/  LDCU.128 UR8, c[0x3][URZ] ;  /* 0x00c00000ff0877ac */ /* 0x000e220008000c00 */
[C---:B------:R-:W-:Y:S01]  /*01a0*/  IMAD.SHL.U32 R5, R3.reuse, 0x100, RZ ;  /* 0x0000010003057824 */ /* 0x040fe200078e00ff */
[----:B------:R-:W-:Y:S01]  /*01b0*/  SHF.L.U32 R13, R3, 0x1, RZ ;  /* 0x00000001030d7819 */ /* 0x000fe200000006ff */
[----:B------:R-:W-:Y:S01]  /*01c0*/  IMAD.MOV.U32 R6, RZ, RZ, RZ ;  /* 0x000000ffff067224 */ /* 0x000fe200078e00ff */
[----:B------:R-:W1:Y:S01]  /*01d0*/  LDCU.64 UR4, c[0x3][0x10] ;  /* 0x00c00200ff0477ac */ /* 0x000e620008000a00 */
[----:B------:R-:W-:Y:S01]  /*01e0*/  IMAD.MOV.U32 R14, RZ, RZ, RZ ;  /* 0x000000ffff0e7224 */ /* 0x000fe200078e00ff */
[----:B------:R-:W-:Y:S01]  /*01f0*/  LOP3.LUT R5, R5, 0x80000000, RZ, 0xfc, !PT ;  /* 0x8000000005057812 */ /* 0x000fe200078efcff */
[----:B------:R-:W-:Y:S01]  /*0200*/  BSSY.RECONVERGENT B1, `(.L_x_2) ;  /* 0x0000080000017945 */ /* 0x000fe20003800200 */
[----:B------:R-:W-:-:S03]  /*0210*/  LEA.HI R13, R13, 0xffffff80, RZ, 0x8 ;  /* 0xffffff800d0d7811 */ /* 0x000fc600078f40ff */
[C---:B0-----:R-:W-:Y:S02]  /*0220*/  IMAD R7, R5.reuse, UR9, RZ ;  /* 0x0000000905077c24 */ /* 0x041fe4000f8e02ff */
[----:B------:R-:W-:-:S05]  /*0230*/  IMAD.HI.U32 R11, R5, UR8, R6 ;  /* 0x00000008050b7c27 */ /* 0x000fca000f8e0006 */
[----:B------:R-:W-:-:S04]  /*0240*/  ISETP.GT.U32.AND P0, PT, R7, R11, PT ;  /* 0x0000000b0700720c */ /* 0x000fc80003f04070 */
[----:B------:R-:W-:-:S05]  /*0250*/  SEL R0, RZ, 0xffffffff, !P0 ;  /* 0xffffffffff007807 */ /* 0x000fca0004000000 */
[----:B------:R-:W-:-:S04]  /*0260*/  IMAD.MOV R0, RZ, RZ, -R0 ;  /* 0x000000ffff007224 */ /* 0x000fc800078e0a00 */
[----:B------:R-:W-:Y:S02]  /*0270*/  IMAD.MOV.U32 R7, RZ, RZ, R0 ;  /* 0x000000ffff077224 */ /* 0x000fe400078e0000 */
[----:B------:R-:W-:-:S04]  /*0280*/  IMAD.HI.U32 R10, R5, UR9, R6 ;  /* 0x00000009050a7c27 */ /* 0x000fc8000f8e0006 */
[----:B------:R-:W-:-:S04]  /*0290*/  IMAD R7, R5, UR10, RZ ;  /* 0x0000000a05077c24 */ /* 0x000fc8000f8e02ff */
[----:B------:R-:W-:-:S05]  /*02a0*/  IMAD.IADD R10, R10, 0x1, R7 ;  /* 0x000000010a0a7824 */ /* 0x000fca00078e0207 */
[----:B------:R-:W-:-:S04]  /*02b0*/  ISETP.GT.U32.AND P0, PT, R7, R10, PT ;  /* 0x0000000a0700720c */ /* 0x000fc80003f04070 */
[----:B------:R-:W-:-:S04]  /*02c0*/  SEL R0, RZ, 0xffffffff, !P0 ;  /* 0xffffffffff007807 */ /* 0x000fc80004000000 */
[----:B------:R-:W-:-:S05]  /*02d0*/  IADD3 R0, PT, PT, RZ, -R0, RZ ;  /* 0x80000000ff007210 */ /* 0x000fca0007ffe0ff */
[----:B------:R-:W-:Y:S02]  /*02e0*/  IMAD.MOV.U32 R7, RZ, RZ, R0 ;  /* 0x000000ffff077224 */ /* 0x000fe400078e0000 */
[C---:B------:R-:W-:Y:S02]  /*02f0*/  IMAD R0, R5.reuse, UR11, RZ ;  /* 0x0000000b05007c24 */ /* 0x040fe4000f8e02ff */
[----:B------:R-:W-:-:S04]  /*0300*/  IMAD.HI.U32 R9, R5, UR10, R6 ;  /* 0x0000000a05097c27 */ /* 0x000fc8000f8e0006 */
[----:B------:R-:W-:-:S05]  /*0310*/  IMAD.IADD R9, R9, 0x1, R0 ;  /* 0x0000000109097824 */ /* 0x000fca00078e0200 */
[----:B------:R-:W-:-:S04]  /*0320*/  ISETP.GT.U32.AND P0, PT, R0, R9, PT ;  /* 0x000000090000720c */ /* 0x000fc80003f04070 */
[----:B------:R-:W-:-:S05]  /*0330*/  SEL R0, RZ, 0xffffffff, !P0 ;  /* 0xffffffffff007807 */ /* 0x000fca0004000000 */
[----:B------:R-:W-:-:S04]  /*0340*/  IMAD.MOV R0, RZ, RZ, -R0 ;  /* 0x000000ffff007224 */ /* 0x000fc800078e0a00 */
[----:B------:R-:W-:Y:S02]  /*0350*/  IMAD.MOV.U32 R7, RZ, RZ, R0 ;  /* 0x000000ffff077224 */ /* 0x000fe400078e0000 */
[----:B------:R-:W-:-:S04]  /*0360*/  IMAD.HI.U32 R8, R5, UR11, R6 ;  /* 0x0000000b05087c27 */ /* 0x000fc8000f8e0006 */
[----:B-1----:R-:W-:-:S04]  /*0370*/  IMAD R7, R5, UR4, RZ ;  /* 0x0000000405077c24 */ /* 0x002fc8000f8e02ff */
        /* <DEDUP_REMOVED lines=12> */
[C---:B------:R-:W-:Y:S02]  /*0440*/  IMAD R0, R5.reuse, UR8, RZ ;  /* 0x0000000805007c24 */ /* 0x040fe4000f8e02ff */
[----:B------:R-:W-:Y:S01]  /*0450*/  IMAD.HI.U32 R6, R5, UR5, R14 ;  /* 0x0000000505067c27 */ /* 0x000fe2000f8e000e */
[----:B------:R-:W-:-:S04]  /*0460*/  SHF.R.U32.HI R5, RZ, 0x5, R13 ;  /* 0x00000005ff057819 */ /* 0x000fc8000001160d */
[----:B------:R-:W-:-:S05]  /*0470*/  IADD3 R5, PT, PT, -R5, 0x4, RZ ;  /* 0x0000000405057810 */ /* 0x000fca0007ffe1ff */
[----:B------:R-:W-:-:S05]  /*0480*/  IMAD.SHL.U32 R5, R5, 0x4, RZ ;  /* 0x0000000405057824 */ /* 0x000fca00078e00ff */
[C---:B------:R-:W-:Y:S02]  /*0490*/  ISETP.EQ.AND P1, PT, R5.reuse, -0x8, PT ;  /* 0xfffffff80500780c */ /* 0x040fe40003f22270 */
[C---:B------:R-:W-:Y:S02]  /*04a0*/  ISETP.EQ.AND P0, PT, R5.reuse, -0x4, PT ;  /* 0xfffffffc0500780c */ /* 0x040fe40003f02270 */
[C---:B------:R-:W-:Y:S02]  /*04b0*/  ISETP.EQ.AND P6, PT, R5.reuse, 0x4, PT ;  /* 0x000000040500780c */ /* 0x040fe40003fc2270 */
[C---:B------:R-:W-:Y:S02]  /*04c0*/  ISETP.EQ.AND P5, PT, R5.reuse, 0x8, PT ;  /* 0x000000080500780c */ /* 0x040fe40003fa2270 */
[C---:B------:R-:W-:Y:S02]  /*04d0*/  ISETP.EQ.AND P4, PT, R5.reuse, 0xc, PT ;  /* 0x0000000c0500780c */ /* 0x040fe40003f82270 */
[----:B------:R-:W-:-:S02]  /*04e0*/  ISETP.EQ.AND P3, PT, R5, 0x10, PT ;  /* 0x000000100500780c */ /* 0x000fc40003f62270 */
[C---:B------:R-:W-:Y:S01]  /*04f0*/  ISETP.EQ.AND P2, PT, R5.reuse, 0x14, PT ;  /* 0x000000140500780c */ /* 0x040fe20003f42270 */
[----:B------:R-:W-:Y:S01]  /*0500*/  @P1 IMAD.MOV.U32 R16, RZ, RZ, R0 ;  /* 0x000000ffff101224 */ /* 0x000fe200078e0000 */
[----:B------:R-:W-:Y:S01]  /*0510*/  ISETP.EQ.AND P1, PT, R5, RZ, PT ;  /* 0x000000ff0500720c */ /* 0x000fe20003f22270 */
[----:B------:R-:W-:-:S03]  /*0520*/  @P0 IMAD.MOV.U32 R16, RZ, RZ, R11 ;  /* 0x000000ffff100224 */ /* 0x000fc600078e000b */
[----:B------:R-:W-:Y:S02]  /*0530*/  P2R R14, PR, RZ, 0x2 ;  /* 0x00000002ff0e7803 */ /* 0x000fe40000000000 */
[----:B------:R-:W-:Y:S02]  /*0540*/  P2R R14, PR, RZ, 0x40 ;  /* 0x00000040ff0e7803 */ /* 0x000fe40000000000 */
[----:B------:R-:W-:Y:S02]  /*0550*/  P2R R14, PR, RZ, 0x20 ;  /* 0x00000020ff0e7803 */ /* 0x000fe40000000000 */
[----:B------:R-:W-:Y:S02]  /*0560*/  P2R R14, PR, RZ, 0x10 ;  /* 0x00000010ff0e7803 */ /* 0x000fe40000000000 */
[----:B------:R-:W-:Y:S01]  /*0570*/  P2R R14, PR, RZ, 0x8 ;  /* 0x00000008ff0e7803 */ /* 0x000fe20000000000 */
[----:B------:R-:W-:Y:S01]  /*0580*/  @P1 IMAD.MOV.U32 R16, RZ, RZ, R10 ;  /* 0x000000ffff101224 */ /* 0x000fe200078e000a */
[----:B------:R-:W-:Y:S01]  /*0590*/  P2R R14, PR, RZ, 0x4 ;  /* 0x00000004ff0e7803 */ /* 0x000fe20000000000 */
[----:B------:R-:W-:Y:S01]  /*05a0*/  @P0 IMAD.MOV.U32 R14, RZ, RZ, R0 ;  /* 0x000000ffff0e0224 */ /* 0x000fe200078e0000 */
[----:B------:R-:W-:Y:S01]  /*05b0*/  @P1 MOV R14, R11 ;  /* 0x0000000b000e1202 */ /* 0x000fe20000000f00 */
[--C-:B------:R-:W-:Y:S01]  /*05c0*/  @P6 IMAD.MOV.U32 R16, RZ, RZ, R9.reuse ;  /* 0x000000ffff106224 */ /* 0x100fe200078e0009 */
[----:B------:R-:W-:Y:S01]  /*05d0*/  @P5 MOV R16, R8 ;  /* 0x0000000800105202 */ /* 0x000fe20000000f00 */
[----:B------:R-:W-:Y:S01]  /*05e0*/  @P6 IMAD.MOV.U32 R14, RZ, RZ, R10 ;  /* 0x000000ffff0e6224 */ /* 0x000fe200078e000a */
[C---:B------:R-:W-:Y:S01]  /*05f0*/  ISETP.EQ.AND P0, PT, R5.reuse, 0x18, PT ;  /* 0x000000180500780c */ /* 0x040fe20003f02270 */
[----:B------:R-:W-:Y:S01]  /*0600*/  @P5 IMAD.MOV.U32 R14, RZ, RZ, R9 ;  /* 0x000000ffff0e5224 */ /* 0x000fe200078e0009 */
[C---:B------:R-:W-:Y:S01]  /*0610*/  ISETP.EQ.AND P1, PT, R5.reuse, 0x1c, PT ;  /* 0x0000001c0500780c */ /* 0x040fe20003f22270 */
[--C-:B------:R-:W-:Y:S01]  /*0620*/  @P4 IMAD.MOV.U32 R16, RZ, RZ, R7.reuse ;  /* 0x000000ffff104224 */ /* 0x100fe200078e0007 */
        /* <DEDUP_REMOVED lines=8> */
[----:B------:R-:W-:Y:S01]  /*06b0*/  P2R R15, PR, RZ, 0x40 ;  /* 0x00000040ff0f7803 */ /* 0x000fe20000000000 */
[----:B------:R-:W-:Y:S01]  /*06c0*/  @P2 IMAD.MOV.U32 R14, RZ, RZ, R6 ;  /* 0x000000ffff0e2224 */ /* 0x000fe200078e0006 */
[----:B------:R-:W-:Y:S01]  /*06d0*/  ISETP.EQ.AND P2, PT, R5, 0x20, PT ;  /* 0x000000200500780c */ /* 0x000fe20003f42270 */
[--C-:B------:R-:W-:Y:S01]  /*06e0*/  @P0 IMAD.MOV.U32 R16, RZ, RZ, R1.reuse ;  /* 0x000000ffff100224 */ /* 0x100fe200078e0001 */
[----:B------:R-:W-:Y:S01]  /*06f0*/  @P0 MOV R14, R1 ;  /* 0x00000001000e0202 */ /* 0x000fe20000000f00 */
[----:B------:R-:W-:-:S02]  /*0700*/  @P1 IMAD.MOV.U32 R14, RZ, RZ, R1 ;  /* 0x000000ffff0e1224 */ /* 0x000fc400078e0001 */
[----:B------:R-:W-:-:S08]  /*0710*/  @P1 IMAD.MOV.U32 R16, RZ, RZ, R1 ;  /* 0x000000ffff101224 */ /* 0x000fd000078e0001 */
[--C-:B------:R-:W-:Y:S01]  /*0720*/  @P2 IMAD.MOV.U32 R14, RZ, RZ, R1.reuse ;  /* 0x000000ffff0e2224 */ /* 0x100fe200078e0001 */
[----:B------:R-:W-:Y:S01]  /*0730*/  @P3 MOV R14, R1 ;  /* 0x00000001000e3202 */ /* 0x000fe20000000f00 */
[--C-:B------:R-:W-:Y:S02]  /*0740*/  @P4 IMAD.MOV.U32 R14, RZ, RZ, R1.reuse ;  /* 0x000000ffff0e4224 */ /* 0x100fe400078e0001 */
[--C-:B------:R-:W-:Y:S02]  /*0750*/  @P5 IMAD.MOV.U32 R14, RZ, RZ, R1.reuse ;  /* 0x000000ffff0e5224 */ /* 0x100fe400078e0001 */
[--C-:B------:R-:W-:Y:S01]  /*0760*/  @P6 IMAD.MOV.U32 R14, RZ, RZ, R1.reuse ;  /* 0x000000ffff0e6224 */ /* 0x100fe200078e0001 */
[----:B------:R-:W-:Y:S01]  /*0770*/  LOP3.LUT P6, R17, R13, 0x1f, RZ, 0xc0, !PT ;  /* 0x0000001f0d117812 */ /* 0x000fe200078cc0ff */
[--C-:B------:R-:W-:Y:S02]  /*0780*/  @P2 IMAD.MOV.U32 R16, RZ, RZ, R1.reuse ;  /* 0x000000ffff102224 */ /* 0x100fe400078e0001 */
[----:B------:R-:W-:-:S02]  /*0790*/  @P3 IMAD.MOV.U32 R16, RZ, RZ, R1 ;  /* 0x000000ffff103224 */ /* 0x000fc400078e0001 */
[--C-:B------:R-:W-:Y:S02]  /*07a0*/  @P4 IMAD.MOV.U32 R16, RZ, RZ, R1.reuse ;  /* 0x000000ffff104224 */ /* 0x100fe400078e0001 */
[----:B------:R-:W-:-:S06]  /*07b0*/  @P5 IMAD.MOV.U32 R16, RZ, RZ, R1 ;  /* 0x000000ffff105224 */ /* 0x000fcc00078e0001 */
[----:B------:R-:W-:Y:S05]  /*07c0*/  @!P6 BRA `(.L_x_3) ;  /* 0x00000000008ce947 */ /* 0x000fea0003800000 */
[----:B------:R-:W-:Y:S02]  /*07d0*/  P2R R15, PR, RZ, 0x8 ;  /* 0x00000008ff0f7803 */ /* 0x000fe40000000000 */
[C---:B------:R-:W-:Y:S02]  /*07e0*/  ISETP.EQ.AND P3, PT, R5.reuse, RZ, PT ;  /* 0x000000ff0500720c */ /* 0x040fe40003f62270 */
[C---:B------:R-:W-:Y:S02]  /*07f0*/  ISETP.EQ.AND P6, PT, R5.reuse, 0x4, PT ;  /* 0x000000040500780c */ /* 0x040fe40003fc2270 */
[----:B------:R-:W-:Y:S02]  /*0800*/  P2R R18, PR, RZ, 0x10 ;  /* 0x00000010ff127803 */ /* 0x000fe40000000000 */
[----:B------:R-:W-:Y:S02]  /*0810*/  P2R R19, PR, RZ, 0x20 ;  /* 0x00000020ff137803 */ /* 0x000fe40000000000 */
[----:B------:R-:W-:-:S02]  /*0820*/  ISETP.EQ.AND P4, PT, R5, 0xc, PT ;  /* 0x0000000c0500780c */ /* 0x000fc40003f82270 */
[----:B------:R-:W-:-:S03]  /*0830*/  ISETP.EQ.AND P5, PT, R5, 0x10, PT ;  /* 0x000000100500780c */ /* 0x000fc60003fa2270 */
[----:B------:R-:W-:Y:S02]  /*0840*/  @P3 MOV R13, R0 ;  /* 0x00000000000d3202 */ /* 0x000fe40000000f00 */
[C---:B------:R-:W-:Y:S01]  /*0850*/  ISETP.EQ.AND P3, PT, R5.reuse, 0x8, PT ;  /* 0x000000080500780c */ /* 0x040fe20003f62270 */
[----:B------:R-:W-:Y:S01]  /*0860*/  @P6 IMAD.MOV.U32 R13, RZ, RZ, R11 ;  /* 0x000000ffff0d6224 */ /* 0x000fe200078e000b */
[----:B------:R-:W-:-:S11]  /*0870*/  ISETP.EQ.AND P6, PT, R5, 0x14, PT ;  /* 0x000000140500780c */ /* 0x000fd60003fc2270 */
[----:B------:R-:W-:Y:S01]  /*0880*/  @P3 IMAD.MOV.U32 R13, RZ, RZ, R10 ;  /* 0x000000ffff0d3224 */ /* 0x000fe200078e000a */
[----:B------:R-:W-:Y:S01]  /*0890*/  ISETP.NE.AND P3, PT, R15, RZ, PT ;  /* 0x000000ff0f00720c */ /* 0x000fe20003f65270 */
[----:B------:R-:W-:Y:S01]  /*08a0*/  @P4 IMAD.MOV.U32 R13, RZ, RZ, R9 ;  /* 0x000000ffff0d4224 */ /* 0x000fe200078e0009 */
[----:B------:R-:W-:Y:S01]  /*08b0*/  ISETP.NE.AND P4, PT, R18, RZ, PT ;  /* 0x000000ff1200720c */ /* 0x000fe20003f85270 */
[----:B------:R-:W-:Y:S01]  /*08c0*/  @P5 IMAD.MOV.U32 R13, RZ, RZ, R8 ;  /* 0x000000ffff0d5224 */ /* 0x000fe200078e0008 */
[----:B------:R-:W-:Y:S01]  /*08d0*/  ISETP.NE.AND P5, PT, R19, RZ, PT ;  /* 0x000000ff1300720c */ /* 0x000fe20003fa5270 */
[----:B------:R-:W-:Y:S01]  /*08e0*/  @P6 IMAD.MOV.U32 R13, RZ, RZ, R7 ;  /* 0x000000ffff0d6224 */ /* 0x000fe200078e0007 */
[----:B------:R-:W-:Y:S01]  /*08f0*/  @P0 MOV R13, R6 ;  /* 0x00000006000d0202 */ /* 0x000fe20000000f00 */
[--C-:B------:R-:W-:Y:S01]  /*0900*/  @P1 IMAD.MOV.U32 R13, RZ, RZ, R0.reuse ;  /* 0x000000ffff0d1224 */ /* 0x100fe200078e0000 */
[C---:B------:R-:W-:Y:S01]  /*0910*/  ISETP.EQ.AND P6, PT, R5.reuse, 0x30, PT ;  /* 0x000000300500780c */ /* 0x040fe20003fc2270 */
[----:B------:R-:W-:Y:S01]  /*0920*/  @P2 IMAD.MOV.U32 R13, RZ, RZ, R0 ;  /* 0x000000ffff0d2224 */ /* 0x000fe200078e0000 */
[----:B------:R-:W-:-:S02]  /*0930*/  ISETP.EQ.AND P0, PT, R5, 0x34, PT ;  /* 0x000000340500780c */ /* 0x000fc40003f02270 */
[----:B------:R-:W-:Y:S01]  /*0940*/  IADD3 R5, PT, PT, -R17, 0x20, RZ ;  /* 0x0000002011057810 */ /* 0x000fe20007ffe1ff */
[--C-:B------:R-:W-:Y:S01]  /*0950*/  @P3 IMAD.MOV.U32 R13, RZ, RZ, R0.reuse ;  /* 0x000000ffff0d3224 */ /* 0x100fe200078e0000 */
[-C--:B------:R-:W-:Y:S01]  /*0960*/  SHF.L.U32 R18, R14, R17.reuse, RZ ;  /* 0x000000110e127219 */ /* 0x080fe200000006ff */
[----:B------:R-:W-:Y:S01]  /*0970*/  @P4 IMAD.MOV.U32 R13, RZ, RZ, R0 ;  /* 0x000000ffff0d4224 */ /* 0x000fe200078e0000 */
[----:B------:R-:W-:Y:S02]  /*0980*/  SHF.L.U32 R15, R16, R17, RZ ;  /* 0x00000011100f7219 */ /* 0x000fe400000006ff */
[----:B------:R-:W-:Y:S02]  /*0990*/  @P5 MOV R13, R0 ;  /* 0x00000000000d5202 */ /* 0x000fe40000000f00 */
[----:B------:R-:W-:Y:S01]  /*09a0*/  SHF.R.U32.HI R14, RZ, R5, R14 ;  /* 0x00000005ff0e7219 */ /* 0x000fe2000001160e */
[--C-:B------:R-:W-:Y:S02]  /*09b0*/  @P6 IMAD.MOV.U32 R13, RZ, RZ, R0.reuse ;  /* 0x000000ffff0d6224 */ /* 0x100fe400078e0000 */
[----:B------:R-:W-:-:S02]  /*09c0*/  @P0 IMAD.MOV.U32 R13, RZ, RZ, R0 ;  /* 0x000000ffff0d0224 */ /* 0x000fc400078e0000 */
[----:B------:R-:W-:-:S03]  /*09d0*/  IMAD.IADD R16, R14, 0x1, R15 ;  /* 0x000000010e107824 */ /* 0x000fc600078e020f */
[----:B------:R-:W-:-:S05]  /*09e0*/  SHF.R.U32.HI R5, RZ, R5, R13 ;  /* 0x00000005ff057219 */ /* 0x000fca000001160d */
[----:B------:R-:W-:-:S07]  /*09f0*/  IMAD.IADD R14, R5, 0x1, R18 ;  /* 0x00000001050e7824 */ /* 0x000fce00078e0212 */
.L_x_3:
[----:B------:R-:W-:Y:S05]  /*0a00*/  BSYNC.RECONVERGENT B1 ;  /* 0x0000000000017941 */ /* 0x000fea0003800200 */
.L_x_2:
[C---:B------:R-:W-:Y:S02]  /*0a10*/  SHF.L.U32.HI R18, R14.reuse, 0x2, R16 ;  /* 0x000000020e127819 */ /* 0x040fe40000010610 */
[----:B------:R-:W-:Y:S02]  /*0a20*/  SHF.L.U32 R17, R14, 0x2, RZ ;  /* 0x000000020e117819 */ /* 0x000fe400000006ff */
[----:B------:R-:W-:-:S04]  /*0a30*/  SHF.R.U32.HI R5, RZ, 0x1f, R18 ;  /* 0x0000001fff057819 */ /* 0x000fc80000011612 */
[----:B------:R-:W-:Y:S02]  /*0a40*/  ISETP.NE.U32.AND P1, PT, R5, RZ, PT ;  /* 0x000000ff0500720c */ /* 0x000fe40003f25070 */
[----:B------:R-:W-:-:S11]  /*0a50*/  LEA.HI R5, R16, R5, RZ, 0x2 ;  /* 0x0000000510057211 */ /* 0x000fd600078f10ff */
[----:B------:R-:W-:Y:S01]  /*0a60*/  @P1 IMAD.MOV R17, RZ, RZ, -R17 ;  /* 0x000000ffff111224 */ /* 0x000fe200078e0a11 */
[----:B------:R-:W-:-:S04]  /*0a70*/  @P1 LOP3.LUT R14, RZ, R18, RZ, 0x33, !PT ;  /* 0x00000012ff0e1212 */ /* 0x000fc800078e33ff */
[----:B------:R-:W-:-:S04]  /*0a80*/  @P1 ISETP.EQ.U32.AND P0, PT, R17, RZ, PT ;  /* 0x000000ff1100120c */ /* 0x000fc80003f02070 */
[----:B------:R-:W-:-:S05]  /*0a90*/  @P1 SEL R13, RZ, 0xffffffff, !P0 ;  /* 0xffffffffff0d1807 */ /* 0x000fca0004000000 */
[----:B------:R-:W-:-:S05]  /*0aa0*/  @P1 IMAD.IADD R18, R14, 0x1, -R13 ;  /* 0x000000010e121824 */ /* 0x000fca00078e0a0d */
[----:B------:R-:W-:-:S13]  /*0ab0*/  ISETP.NE.AND P0, PT, R18, RZ, PT ;  /* 0x000000ff1200720c */ /* 0x000fda0003f05270 */
[----:B------:R-:W-:-:S04]  /*0ac0*/  @P0 I2FP.F32.U32.RZ R13, R18 ;  /* 0x00000012000d0245 */ /* 0x000fc8000020d000 */
[----:B------:R-:W-:-:S04]  /*0ad0*/  @P0 SHF.R.S32.HI R13, RZ, 0x17, R13 ;  /* 0x00000017ff0d0819 */ /* 0x000fc8000001140d */
[----:B------:R-:W-:Y:S01]  /*0ae0*/  @P0 IADD3 R13, PT, PT, -R13, 0x9e, RZ ;  /* 0x0000009e0d0d0810 */ /* 0x000fe20007ffe1ff */
[----:B------:R-:W-:-:S05]  /*0af0*/  @!P0 IMAD.MOV.U32 R13, RZ, RZ, 0x20 ;  /* 0x00000020ff0d8424 */ /* 0x000fca00078e00ff */
[C---:B------:R-:W-:Y:S02]  /*0b00*/  ISETP.NE.U32.AND P0, PT, R13.reuse, RZ, PT ;  /* 0x000000ff0d00720c */ /* 0x040fe40003f05070 */
[----:B------:R-:W-:Y:S02]  /*0b10*/  IADD3 R14, PT, PT, -R13, 0x20, RZ ;  /* 0x000000200d0e7810 */ /* 0x000fe40007ffe1ff */
[----:B------:R-:W-:Y:S02]  /*0b20*/  SHF.L.U32 R15, R18, R13, RZ ;  /* 0x0000000d120f7219 */ /* 0x000fe400000006ff */
[----:B------:R-:W-:Y:S02]  /*0b30*/  SHF.R.U32.HI R14, RZ, R14, R17 ;  /* 0x0000000eff0e7219 */ /* 0x000fe40000011611 */
[----:B------:R-:W-:-:S05]  /*0b40*/  LOP3.LUT R17, R3, 0x80000000, RZ, 0xc0, !PT ;  /* 0x8000000003117812 */ /* 0x000fca00078ec0ff */
[----:B------:R-:W-:Y:S01]  /*0b50*/  @P0 IMAD.IADD R18, R14, 0x1, R15 ;  /* 0x000000010e120824 */ /* 0x000fe200078e020f */
[----:B------:R-:W-:-:S03]  /*0b60*/  ISETP.NE.U32.AND P0, PT, R17, RZ, PT ;  /* 0x000000ff1100720c */ /* 0x000fc60003f05070 */
[----:B------:R-:W-:-:S05]  /*0b70*/  IMAD.WIDE.U32 R14, R18, -0x36f0255e, RZ ;  /* 0xc90fdaa2120e7825 */ /* 0x000fca00078e00ff */
[----:B------:R-:W-:-:S05]  /*0b80*/  ISETP.GT.AND P2, PT, R15, RZ, PT ;  /* 0x000000ff0f00720c */ /* 0x000fca0003f44270 */
[----:B------:R-:W-:-:S08]  /*0b90*/  @P0 IMAD.MOV R5, RZ, RZ, -R5 ;  /* 0x000000ffff050224 */ /* 0x000fd000078e0a05 */
[----:B------:R-:W-:Y:S01]  /*0ba0*/  @P2 SHF.L.U32.HI R15, R14, 0x1, R15 ;  /* 0x000000010e0f2819 */ /* 0x000fe2000001060f */
[----:B------:R-:W-:-:S03]  /*0bb0*/  @P2 VIADD R13, R13, 0x1 ;  /* 0x000000010d0d2836 */ /* 0x000fc60000000000 */
[----:B------:R-:W-:Y:S02]  /*0bc0*/  IADD3 R3, PT, PT, R15, 0x1, RZ ;  /* 0x000000010f037810 */ /* 0x000fe40007ffe0ff */
[----:B------:R-:W-:Y:S02]  /*0bd0*/  IADD3 R13, PT, PT, -R13, 0x7e, RZ ;  /* 0x0000007e0d0d7810 */ /* 0x000fe40007ffe1ff */
[----:B------:R-:W-:Y:S01]  /*0be0*/  LEA.HI R14, R3, 0x1, RZ, 0x19 ;  /* 0x00000001030e7811 */ /* 0x000fe200078fc8ff */
[----:B------:R-:W-:Y:S01]  /*0bf0*/  IMAD.MOV.U32 R3, RZ, RZ, R17 ;  /* 0x000000ffff037224 */ /* 0x000fe200078e0011 */
[----:B------:R-:W-:Y:S02]  /*0c00*/  @P1 LOP3.LUT R3, R17, 0x80000000, RZ, 0x3c, !PT ;  /* 0x8000000011031812 */ /* 0x000fe400078e3cff */
[----:B------:R-:W-:-:S05]  /*0c10*/  SHF.R.U32.HI R14, RZ, 0x1, R14 ;  /* 0x00000001ff0e7819 */ /* 0x000fca000001160e */
[----:B------:R-:W-:-:S05]  /*0c20*/  IMAD R14, R13, 0x800000, R14 ;  /* 0x008000000d0e7824 */ /* 0x000fca00078e020e */
[----:B------:R-:W-:Y:S01]  /*0c30*/  LOP3.LUT R3, R3, R14, RZ, 0xfc, !PT ;  /* 0x0000000e03037212 */ /* 0x000fe200078efcff */
[----:B------:R-:W-:Y:S06]  /*0c40*/  BRA `(.L_x_4) ;  /* 0x00000000001c7947 */ /* 0x000fec0003800000 */
.L_x_1:
[----:B------:R-:W-:-:S06]  /*0c50*/  FMUL.FTZ R5, R3, 0.63661974668502807617 ;  /* 0x3f22f98303057820 */ /* 0x000fcc0000410000 */
[----:B------:R-:W0:Y:S02]  /*0c60*/  F2I.FTZ.NTZ R5, R5 ;  /* 0x0000000500057305 */ /* 0x000e240000213100 */
[----:B0-----:R-:W-:-:S05]  /*0c70*/  I2FP.F32.S32 R0, R5 ;  /* 0x0000000500007245 */ /* 0x001fca0000201400 */
[----:B------:R-:W-:-:S04]  /*0c80*/  FFMA.FTZ R3, R0, -1.5703125, R3 ;  /* 0xbfc9000000037823 */ /* 0x000fc80000010003 */
[----:B------:R-:W-:-:S04]  /*0c90*/  FFMA.FTZ R3, R0, -0.00048351287841796875, R3 ;  /* 0xb9fd800000037823 */ /* 0x000fc80000010003 */
[----:B------:R-:W-:-:S04]  /*0ca0*/  FFMA.FTZ R3, R0, -3.1385570764541625977e-07, R3 ;  /* 0xb4a8800000037823 */ /* 0x000fc80000010003 */
[----:B------:R-:W-:-:S07]  /*0cb0*/  FFMA.FTZ R3, R0, -6.0771006282767103812e-11, R3 ;  /* 0xae85a30900037823 */ /* 0x000fce0000010003 */
.L_x_4:
[----:B------:R-:W-:Y:S05]  /*0cc0*/  BSYNC.RECONVERGENT B0 ;  /* 0x0000000000007941 */ /* 0x000fea0003800200 */
.L_x_0:
[----:B------:R-:W0:Y:S01]  /*0cd0*/  LDCU UR5, c[0x0][0x38c] ;  /* 0x00007180ff0577ac */ /* 0x000e220008000800 */
[----:B------:R-:W1:Y:S01]  /*0ce0*/  S2R R13, SR_TID.Y ;  /* 0x00000000000d7919 */ /* 0x000e620000002200 */
[----:B------:R-:W2:Y:S01]  /*0cf0*/  S2UR UR4, SR_CTAID.Y ;  /* 0x00000000000479c3 */ /* 0x000ea20000002600 */
[----:B------:R-:W-:Y:S01]  /*0d00*/  FMUL.FTZ R19, R3, R3 ;  /* 0x0000000303137220 */ /* 0x000fe20000410000 */
[----:B------:R-:W-:Y:S06]  /*0d10*/  BSSY.RECONVERGENT B0, `(.L_x_5) ;  /* 0x00000db000007945 */ /* 0x000fec0003800200 */
[----:B------:R-:W3:Y:S01]  /*0d20*/  LDC R16, c[0x0][0x364] ;  /* 0x0000d900ff107b82 */ /* 0x000ee20000000800 */
[----:B0-----:R-:W-:-:S04]  /*0d30*/  I2FP.F32.U32 R14, UR5 ;  /* 0x00000005000e7c45 */ /* 0x001fc80008201000 */
[----:B------:R-:W-:Y:S01]  /*0d40*/  FSETP.GT.FTZ.AND P0, PT, |R14|, 8.50705917302346158658e+37, PT ;  /* 0x7e8000000e00780b */ /* 0x000fe20003f14200 */
[----:B--2---:R-:W-:Y:S01]  /*0d50*/  ULOP3.LUT UR4, UR4, 0xffff, URZ, 0xc0, !UPT ;  /* 0x0000ffff04047892 */ /* 0x004fe2000f8ec0ff */
[----:B-1----:R-:W-:-:S11]  /*0d60*/  LOP3.LUT R13, R13, 0xffff, RZ, 0xc0, !PT ;  /* 0x0000ffff0d0d7812 */ /* 0x002fd600078ec0ff */
[----:B------:R-:W-:Y:S01]  /*0d70*/  @P0 FMUL.FTZ R14, R14, 0.25 ;  /* 0x3e8000000e0e0820 */ /* 0x000fe20000410000 */
[----:B---3--:R-:W-:-:S05]  /*0d80*/  LOP3.LUT R16, R16, 0xffff, RZ, 0xc0, !PT ;  /* 0x0000ffff10107812 */ /* 0x008fca00078ec0ff */
[----:B------:R-:W0:Y:S01]  /*0d90*/  MUFU.RCP R14, R14 ;  /* 0x0000000e000e7308 */ /* 0x000e220000001000 */
[----:B------:R-:W-:-:S05]  /*0da0*/  IMAD R13, R16, UR4, R13 ;  /* 0x00000004100d7c24 */ /* 0x000fca000f8e020d */
[----:B------:R-:W-:-:S05]  /*0db0*/  I2FP.F32.U32 R15, R13 ;  /* 0x0000000d000f7245 */ /* 0x000fca0000201000 */
[----:B------:R-:W-:Y:S01]  /*0dc0*/  @P0 FMUL.FTZ R15, R15, 0.25 ;  /* 0x3e8000000f0f0820 */ /* 0x000fe20000410000 */
[----:B------:R-:W-:Y:S02]  /*0dd0*/  R2P PR, R5, 0x3 ;  /* 0x0000000305007804 */ /* 0x000fe40000000000 */
[----:B------:R-:W-:Y:S01]  /*0de0*/  FSETP.NEU.FTZ.AND P2, PT, R3, RZ, PT ;  /* 0x000000ff0300720b */ /* 0x000fe20003f5d000 */
[----:B0-----:R-:W-:-:S04]  /*0df0*/  FMUL.FTZ R15, R14, R15 ;  /* 0x0000000f0e0f7220 */ /* 0x001fc80000410000 */
[----:B------:R-:W-:-:S04]  /*0e00*/  FADD.FTZ R5, R15, R15 ;  /* 0x0000000f0f057221 */ /* 0x000fc80000010000 */
[----:B------:R-:W-:Y:S02]  /*0e10*/  FADD.FTZ R5, R5, -1 ;  /* 0xbf80000005057421 */ /* 0x000fe40000010000 */
[----:B------:R-:W-:Y:S01]  /*0e20*/  @P0 MOV R15, 0x37ccf5ce ;  /* 0x37ccf5ce000f0802 */ /* 0x000fe20000000f00 */
[----:B------:R-:W-:Y:S02]  /*0e30*/  @!P0 IMAD.MOV.U32 R14, RZ, RZ, 0x394ca1f9 ;  /* 0x394ca1f9ff0e8424 */ /* 0x000fe400078e00ff */
[----:B------:R-:W-:Y:S02]  /*0e40*/  FFMA.FTZ R17, R5, 4, R2 ;  /* 0x4080000005117823 */ /* 0x000fe40000010002 */
[C---:B------:R-:W-:Y:S01]  /*0e50*/  @P0 FFMA.FTZ R2, R19.reuse, R15, -0.0013887316454201936722 ;  /* 0xbab6061a13020423 */ /* 0x040fe2000001000f */
[----:B------:R-:W-:Y:S02]  /*0e60*/  @!P0 FFMA.FTZ R14, R19, -R14, 0.0083321612328290939331 ;  /* 0x3c08839e130e8423 */ /* 0x000fe4000001080e */
[----:B------:R-:W-:Y:S01]  /*0e70*/  FSETP.NEU.FTZ.AND P3, PT, |R17|, +INF , PT ;  /* 0x7f8000001100780b */ /* 0x000fe20003f7d200 */
[C---:B------:R-:W-:Y:S01]  /*0e80*/  @P0 FFMA.FTZ R2, R19.reuse, R2, 0.041666645556688308716 ;  /* 0x3d2aaaa513020423 */ /* 0x040fe20000010002 */
[----:B------:R-:W-:Y:S01]  /*0e90*/  @!P0 FFMA.FTZ R15, R19, R14, -0.16666655242443084717 ;  /* 0xbe2aaaa3130f8423 */ /* 0x000fe2000001000e */
[----:B------:R-:W-:-:S02]  /*0ea0*/  IMAD.MOV.U32 R14, RZ, RZ, R17 ;  /* 0x000000ffff0e7224 */ /* 0x000fc400078e0011 */
[C---:B------:R-:W-:Y:S01]  /*0eb0*/  @P0 FFMA.FTZ R2, R19.reuse, R2, -0.5 ;  /* 0xbf00000013020423 */ /* 0x040fe20000010002 */
[----:B------:R-:W-:-:S03]  /*0ec0*/  @!P0 FMUL.FTZ R16, R19, R15 ;  /* 0x0000000f13108220 */ /* 0x000fc60000410000 */
[----:B------:R-:W-:Y:S01]  /*0ed0*/  @P0 FFMA.FTZ R15, R19, R2, 1 ;  /* 0x3f800000130f0423 */ /* 0x000fe20000010002 */
[----:B------:R-:W-:-:S03]  /*0ee0*/  @!P0 FFMA.FTZ R15, R16, R3, R3 ;  /* 0x00000003100f8223 */ /* 0x000fc60000010003 */
[----:B------:R-:W-:Y:S01]  /*0ef0*/  @!P3 FMUL.FTZ R14, RZ, R17 ;  /* 0x00000011ff0eb220 */ /* 0x000fe20000410000 */
[----:B------:R-:W-:Y:S01]  /*0f00*/  @P1 FADD.FTZ R15, -R15, -RZ ;  /* 0x800000ff0f0f1221 */ /* 0x000fe20000010100 */
[----:B------:R-:W-:-:S03]  /*0f10*/  @!P2 FMUL.FTZ R15, RZ, R3 ;  /* 0x00000003ff0fa220 */ /* 0x000fc60000410000 */
[----:B------:R-:W-:-:S13]  /*0f20*/  FSETP.GT.FTZ.AND P0, PT, |R14|, 48039, PT ;  /* 0x473ba7000e00780b */ /* 0x000fda0003f14200 */
[----:B------:R-:W-:Y:S05]  /*0f30*/  @!P0 BRA `(.L_x_6) ;  /* 0x0000000800c48947 */ /* 0x000fea0003800000 */
[----:B------:R-:W0:Y:S01]  /*0f40*/  LDCU.128 UR8, c[0x3][URZ] ;  /* 0x00c00000ff0877ac */ /* 0x000e220008000c00 */
[C---:B------:R-:W-:Y:S01]  /*0f50*/  IMAD.SHL.U32 R19, R14.reuse, 0x100, RZ ;  /* 0x000001000e137824 */ /* 0x040fe200078e00ff */
[----:B------:R-:W-:Y:S01]  /*0f60*/  BSSY.RECONVERGENT B1, `(.L_x_7) ;  /* 0x0000089000017945 */ /* 0x000fe20003800200 */
[----:B------:R-:W-:Y:S01]  /*0f70*/  IMAD.MOV.U32 R2, RZ, RZ, RZ ;  /* 0x000000ffff027224 */ /* 0x000fe200078e00ff */
[----:B------:R-:W1:Y:S01]  /*0f80*/  LDCU.64 UR4, c[0x3][0x10] ;  /* 0x00c00200ff0477ac */ /* 0x000e620008000a00 */
[----:B------:R-:W-:Y:S01]  /*0f90*/  IMAD.SHL.U32 R20, R14, 0x2, RZ ;  /* 0x000000020e147824 */ /* 0x000fe200078e00ff */
[----:B------:R-:W-:Y:S01]  /*0fa0*/  LOP3.LUT R19, R19, 0x80000000, RZ, 0xfc, !PT ;  /* 0x8000000013137812 */ /* 0x000fe200078efcff */
[----:B------:R-:W-:-:S03]  /*0fb0*/  IMAD.MOV.U32 R23, RZ, RZ, 0x1c ;  /* 0x0000001cff177424 */ /* 0x000fc600078e00ff */
[----:B------:R-:W-:Y:S01]  /*0fc0*/  LEA.HI R20, R20, 0xffffff80, RZ, 0x8 ;  /* 0xffffff8014147811 */ /* 0x000fe200078f40ff */
[C---:B0-----:R-:W-:Y:S02]  /*0fd0*/  IMAD R3, R19.reuse, UR9, RZ ;  /* 0x0000000913037c24 */ /* 0x041fe4000f8e02ff */
[C---:B------:R-:W-:Y:S02]  /*0fe0*/  IMAD R21, R19.reuse, UR10, RZ ;  /* 0x0000000a13157c24 */ /* 0x040fe4000f8e02ff */
[----:B------:R-:W-:-:S05]  /*0ff0*/  IMAD.HI.U32 R17, R19, UR8, R2 ;  /* 0x0000000813117c27 */ /* 0x000fca000f8e0002 */
[----:B------:R-:W-:-:S04]  /*1000*/  ISETP.GT.U32.AND P0, PT, R3, R17, PT ;  /* 0x000000110300720c */ /* 0x000fc80003f04070 */
[----:B------:R-:W-:-:S04]  /*1010*/  SEL R2, RZ, 0xffffffff, !P0 ;  /* 0xffffffffff027807 */ /* 0x000fc80004000000 */
[----:B------:R-:W-:-:S05]  /*1020*/  IADD3 R2, PT, PT, RZ, -R2, RZ ;  /* 0x80000002ff027210 */ /* 0x000fca0007ffe0ff */
[----:B------:R-:W-:Y:S02]  /*1030*/  IMAD.MOV.U32 R3, RZ, RZ, R2 ;  /* 0x000000ffff037224 */ /* 0x000fe400078e0002 */
[----:B------:R-:W-:-:S04]  /*1040*/  IMAD.MOV.U32 R2, RZ, RZ, RZ ;  /* 0x000000ffff027224 */ /* 0x000fc800078e00ff */
[----:B------:R-:W-:-:S04]  /*1050*/  IMAD.HI.U32 R16, R19, UR9, R2 ;  /* 0x0000000913107c27 */ /* 0x000fc8000f8e0002 */
[----:B------:R-:W-:-:S05]  /*1060*/  IMAD.IADD R16, R16, 0x1, R21 ;  /* 0x0000000110107824 */ /* 0x000fca00078e0215 */
[----:B------:R-:W-:Y:S01]  /*1070*/  ISETP.GT.U32.AND P0, PT, R21, R16, PT ;  /* 0x000000101500720c */ /* 0x000fe20003f04070 */
[----:B------:R-:W-:-:S03]  /*1080*/  IMAD R21, R19, UR11, RZ ;  /* 0x0000000b13157c24 */ /* 0x000fc6000f8e02ff */
[----:B------:R-:W-:-:S05]  /*1090*/  SEL R2, RZ, 0xffffffff, !P0 ;  /* 0xffffffffff027807 */ /* 0x000fca0004000000 */
[----:B------:R-:W-:-:S05]  /*10a0*/  IMAD.MOV R2, RZ, RZ, -R2 ;  /* 0x000000ffff027224 */ /* 0x000fca00078e0a02 */
[----:B------:R-:W-:Y:S01]  /*10b0*/  MOV R3, R2 ;  /* 0x0000000200037202 */ /* 0x000fe20000000f00 */
[----:B------:R-:W-:-:S04]  /*10c0*/  IMAD.MOV.U32 R2, RZ, RZ, RZ ;  /* 0x000000ffff027224 */ /* 0x000fc800078e00ff */
[----:B------:R-:W-:-:S04]  /*10d0*/  IMAD.HI.U32 R18, R19, UR10, R2 ;  /* 0x0000000a13127c27 */ /* 0x000fc8000f8e0002 */
[----:B------:R-:W-:-:S05]  /*10e0*/  IMAD.IADD R18, R18, 0x1, R21 ;  /* 0x0000000112127824 */ /* 0x000fca00078e0215 */
[----:B------:R-:W-:Y:S01]  /*10f0*/  ISETP.GT.U32.AND P0, PT, R21, R18, PT ;  /* 0x000000121500720c */ /* 0x000fe20003f04070 */
[----:B-1----:R-:W-:-:S03]  /*1100*/  IMAD R21, R19, UR4, RZ ;  /* 0x0000000413157c24 */ /* 0x002fc6000f8e02ff */
[----:B------:R-:W-:-:S05]  /*1110*/  SEL R2, RZ, 0xffffffff, !P0 ;  /* 0xffffffffff027807 */ /* 0x000fca0004000000 */
[----:B------:R-:W-:-:S05]  /*1120*/  IMAD.MOV R2, RZ, RZ, -R2 ;  /* 0x000000ffff027224 */ /* 0x000fca00078e0a02 */
[----:B------:R-:W-:Y:S01]  /*1130*/  MOV R3, R2 ;  /* 0x0000000200037202 */ /* 0x000fe20000000f00 */
[----:B------:R-:W-:-:S04]  /*1140*/  IMAD.MOV.U32 R2, RZ, RZ, RZ ;  /* 0x000000ffff027224 */ /* 0x000fc800078e00ff */
[----:B------:R-:W-:Y:S01]  /*1150*/  IMAD.HI.U32 R22, R19, UR11, R2 ;  /* 0x0000000b13167c27 */ /* 0x000fe2000f8e0002 */
[----:B------:R-:W-:-:S03]  /*1160*/  SHF.R.U32.HI R2, RZ, 0x5, R20 ;  /* 0x00000005ff027819 */ /* 0x000fc60000011614 */
[----:B------:R-:W-:Y:S01]  /*1170*/  IMAD.IADD R22, R22, 0x1, R21 ;  /* 0x0000000116167824 */ /* 0x000fe200078e0215 */
[----:B------:R-:W-:-:S04]  /*1180*/  IADD3 R2, PT, PT, -R2, 0x4, RZ ;  /* 0x0000000402027810 */ /* 0x000fc80007ffe1ff */
[----:B------:R-:W-:Y:S01]  /*1190*/  ISETP.GT.U32.AND P0, PT, R21, R22, PT ;  /* 0x000000161500720c */ /* 0x000fe20003f04070 */
[----:B------:R-:W-:Y:S02]  /*11a0*/  IMAD R21, R2, 0x4, R23 ;  /* 0x0000000402157824 */ /* 0x000fe400078e0217 */
[----:B------:R-:W-:Y:S01]  /*11b0*/  HFMA2 R2, -RZ, RZ, 0, 0 ;  /* 0x00000000ff027431 */ /* 0x000fe200000001ff */
[----:B------:R-:W-:Y:S02]  /*11c0*/  SEL R3, RZ, 0xffffffff, !P0 ;  /* 0xffffffffff037807 */ /* 0x000fe40004000000 */
[C---:B------:R-:W-:Y:S02]  /*11d0*/  ISETP.EQ.AND P0, PT, R21.reuse, -0x8, PT ;  /* 0xfffffff81500780c */ /* 0x040fe40003f02270 */
[C---:B------:R-:W-:Y:S01]  /*11e0*/  ISETP.EQ.AND P1, PT, R21.reuse, -0x4, PT ;  /* 0xfffffffc1500780c */ /* 0x040fe20003f22270 */
[----:B------:R-:W-:Y:S01]  /*11f0*/  IMAD.MOV R3, RZ, RZ, -R3 ;  /* 0x000000ffff037224 */ /* 0x000fe200078e0a03 */
[----:B------:R-:W-:-:S02]  /*1200*/  ISETP.EQ.AND P2, PT, R21, RZ, PT ;  /* 0x000000ff1500720c */ /* 0x000fc40003f42270 */
[----:B------:R-:W-:Y:S01]  /*1210*/  ISETP.EQ.AND P4, PT, R21, 0x8, PT ;  /* 0x000000081500780c */ /* 0x000fe20003f82270 */
[----:B------:R-:W-:Y:S01]  /*1220*/  IMAD.HI.U32 R23, R19, UR4, R2 ;  /* 0x0000000413177c27 */ /* 0x000fe2000f8e0002 */
[----:B------:R-:W-:Y:S02]  /*1230*/  ISETP.EQ.AND P5, PT, R21, 0x4, PT ;  /* 0x000000041500780c */ /* 0x000fe40003fa2270 */
[----:B------:R-:W-:Y:S01]  /*1240*/  P2R R3, PR, RZ, 0x4 ;  /* 0x00000004ff037803 */ /* 0x000fe20000000000 */
[----:B------:R-:W-:Y:S01]  /*1250*/  IMAD R2, R19, UR5, RZ ;  /* 0x0000000513027c24 */ /* 0x000fe2000f8e02ff */
[C---:B------:R-:W-:Y:S01]  /*1260*/  ISETP.EQ.AND P3, PT, R21.reuse, 0xc, PT ;  /* 0x0000000c1500780c */ /* 0x040fe20003f62270 */
[--C-:B------:R-:W-:Y:S01]  /*1270*/  @P0 IMAD.MOV.U32 R25, RZ, RZ, R0.reuse ;  /* 0x000000ffff190224 */ /* 0x100fe200078e0000 */
[----:B------:R-:W-:Y:S01]  /*1280*/  P2R R3, PR, RZ, 0x20 ;  /* 0x00000020ff037803 */ /* 0x000fe20000000000 */
[C---:B------:R-:W-:Y:S01]  /*1290*/  IMAD.IADD R23, R2.reuse, 0x1, R23 ;  /* 0x0000000102177824 */ /* 0x040fe200078e0217 */
[----:B------:R-:W-:Y:S01]  /*12a0*/  P2R R3, PR, RZ, 0x8 ;  /* 0x00000008ff037803 */ /* 0x000fe20000000000 */
[----:B------:R-:W-:Y:S01]  /*12b0*/  @P1 IMAD.MOV.U32 R24, RZ, RZ, R0 ;  /* 0x000000ffff181224 */ /* 0x000fe200078e0000 */
[----:B------:R-:W-:Y:S01]  /*12c0*/  @P2 MOV R24, R11 ;  /* 0x0000000b00182202 */ /* 0x000fe20000000f00 */
[----:B------:R-:W-:Y:S01]  /*12d0*/  @P1 IMAD.MOV.U32 R25, RZ, RZ, R11 ;  /* 0x000000ffff191224 */ /* 0x000fe200078e000b */
[----:B------:R-:W-:Y:S01]  /*12e0*/  ISETP.GT.U32.AND P0, PT, R2, R23, PT ;  /* 0x000000170200720c */ /* 0x000fe20003f04070 */
[--C-:B------:R-:W-:Y:S01]  /*12f0*/  @P2 IMAD.MOV.U32 R25, RZ, RZ, R10.reuse ;  /* 0x000000ffff192224 */ /* 0x100fe200078e000a */
[----:B------:R-:W-:Y:S01]  /*1300*/  P2R R2, PR, RZ, 0x10 ;  /* 0x00000010ff027803 */ /* 0x000fe20000000000 */
[----:B------:R-:W-:Y:S01]  /*1310*/  @P5 IMAD.MOV.U32 R24, RZ, RZ, R10 ;  /* 0x000000ffff185224 */ /* 0x000fe200078e000a */
[----:B------:R-:W-:Y:S01]  /*1320*/  SEL R2, RZ, 0xffffffff, !P0 ;  /* 0xffffffffff027807 */ /* 0x000fe20004000000 */
[----:B------:R-:W-:Y:S01]  /*1330*/  @P5 IMAD.MOV.U32 R25, RZ, RZ, R9 ;  /* 0x000000ffff195224 */ /* 0x000fe200078e0009 */
[C---:B------:R-:W-:Y:S01]  /*1340*/  ISETP.EQ.AND P2, PT, R21.reuse, 0x10, PT ;  /* 0x000000101500780c */ /* 0x040fe20003f42270 */
[----:B------:R-:W-:Y:S01]  /*1350*/  @P4 IMAD.MOV.U32 R25, RZ, RZ, R8 ;  /* 0x000000ffff194224 */ /* 0x000fe200078e0008 */
[----:B------:R-:W-:Y:S01]  /*1360*/  ISETP.EQ.AND P1, PT, R21, 0x14, PT ;  /* 0x000000141500780c */ /* 0x000fe20003f22270 */
[----:B------:R-:W-:Y:S01]  /*1370*/  IMAD.MOV R2, RZ, RZ, -R2 ;  /* 0x000000ffff027224 */ /* 0x000fe200078e0a02 */
[----:B------:R-:W-:Y:S01]  /*1380*/  P2R R3, PR, RZ, 0x4 ;  /* 0x00000004ff037803 */ /* 0x000fe20000000000 */
[----:B------:R-:W-:Y:S01]  /*1390*/  @P3 IMAD.MOV.U32 R25, RZ, RZ, R7 ;  /* 0x000000ffff193224 */ /* 0x000fe200078e0007 */
[----:B------:R-:W-:Y:S01]  /*13a0*/  @P4 MOV R24, R9 ;  /* 0x0000000900184202 */ /* 0x000fe20000000f00 */
[----:B------:R-:W-:Y:S01]  /*13b0*/  IMAD.MOV.U32 R3, RZ, RZ, R2 ;  /* 0x000000ffff037224 */ /* 0x000fe200078e0002 */
[----:B------:R-:W-:Y:S01]  /*13c0*/  P2R R2, PR, RZ, 0x2 ;  /* 0x00000002ff027803 */ /* 0x000fe20000000000 */
[----:B------:R-:W-:-:S02]  /*13d0*/  HFMA2 R2, -RZ, RZ, 0, 0 ;  /* 0x00000000ff027431 */ /* 0x000fc400000001ff */
[----:B------:R-:W-:Y:S01]  /*13e0*/  @P3 IMAD.MOV.U32 R24, RZ, RZ, R8 ;  /* 0x000000ffff183224 */ /* 0x000fe200078e0008 */
[C---:B------:R-:W-:Y:S01]  /*13f0*/  ISETP.EQ.AND P0, PT, R21.reuse, 0x18, PT ;  /* 0x000000181500780c */ /* 0x040fe20003f02270 */
[----:B------:R-:W-:Y:S01]  /*1400*/  @P2 IMAD.MOV.U32 R24, RZ, RZ, R7 ;  /* 0x000000ffff182224 */ /* 0x000fe200078e0007 */
[C---:B------:R-:W-:Y:S01]  /*1410*/  ISETP.EQ.AND P3, PT, R21.reuse, 0x24, PT ;  /* 0x000000241500780c */ /* 0x040fe20003f62270 */
[--C-:B------:R-:W-:Y:S01]  /*1420*/  @P2 IMAD.MOV.U32 R25, RZ, RZ, R6.reuse ;  /* 0x000000ffff192224 */ /* 0x100fe200078e0006 */
[C---:B------:R-:W-:Y:S01]  /*1430*/  ISETP.EQ.AND P2, PT, R21.reuse, 0x20, PT ;  /* 0x000000201500780c */ /* 0x040fe20003f42270 */
[----:B------:R-:W-:Y:S01]  /*1440*/  @P1 IMAD.MOV.U32 R24, RZ, RZ, R6 ;  /* 0x000000ffff181224 */ /* 0x000fe200078e0006 */
[----:B------:R-:W-:Y:S01]  /*1450*/  ISETP.EQ.AND P4, PT, R21, 0x28, PT ;  /* 0x000000281500780c */ /* 0x000fe20003f82270 */
[----:B------:R-:W-:Y:S01]  /*1460*/  IMAD.HI.U32 R3, R19, UR5, R2 ;  /* 0x0000000513037c27 */ /* 0x000fe2000f8e0002 */
[C---:B------:R-:W-:Y:S02]  /*1470*/  ISETP.EQ.AND P5, PT, R21.reuse, 0x2c, PT ;  /* 0x0000002c1500780c */ /* 0x040fe40003fa2270 */
[----:B------:R-:W-:Y:S01]  /*1480*/  ISETP.EQ.AND P6, PT, R21, 0x30, PT ;  /* 0x000000301500780c */ /* 0x000fe20003fc2270 */
[----:B------:R-:W-:-:S03]  /*1490*/  IMAD R19, R19, UR8, RZ ;  /* 0x0000000813137c24 */ /* 0x000fc6000f8e02ff */
[----:B------:R-:W-:Y:S01]  /*14a0*/  P2R R2, PR, RZ, 0x40 ;  /* 0x00000040ff027803 */ /* 0x000fe20000000000 */
[----:B------:R-:W-:Y:S01]  /*14b0*/  @P1 IMAD.MOV.U32 R25, RZ, RZ, R19 ;  /* 0x000000ffff191224 */ /* 0x000fe200078e0013 */
[----:B------:R-:W-:Y:S01]  /*14c0*/  ISETP.EQ.AND P1, PT, R21, 0x1c, PT ;  /* 0x0000001c1500780c */ /* 0x000fe20003f22270 */
[----:B------:R-:W-:Y:S01]  /*14d0*/  @P0 IMAD.MOV.U32 R25, RZ, RZ, R17 ;  /* 0x000000ffff190224 */ /* 0x000fe200078e0011 */
[----:B------:R-:W-:-:S11]  /*14e0*/  @P0 MOV R24, R19 ;  /* 0x0000001300180202 */ /* 0x000fd60000000f00 */
[----:B------:R-:W-:Y:S01]  /*14f0*/  @P1 IMAD.MOV.U32 R25, RZ, RZ, R16 ;  /* 0x000000ffff191224 */ /* 0x000fe200078e0010 */
[----:B------:R-:W-:Y:S01]  /*1500*/  @P2 MOV R25, R18 ;  /* 0x0000001200192202 */ /* 0x000fe20000000f00 */
[----:B------:R-:W-:Y:S02]  /*1510*/  @P3 IMAD.MOV.U32 R25, RZ, RZ, R22 ;  /* 0x000000ffff193224 */ /* 0x000fe400078e0016 */
[----:B------:R-:W-:Y:S02]  /*1520*/  @P1 IMAD.MOV.U32 R24, RZ, RZ, R17 ;  /* 0x000000ffff181224 */ /* 0x000fe400078e0011 */
[----:B------:R-:W-:Y:S02]  /*1530*/  @P4 IMAD.MOV.U32 R25, RZ, RZ, R23 ;  /* 0x000000ffff194224 */ /* 0x000fe400078e0017 */
[----:B------:R-:W-:Y:S02]  /*1540*/  @P2 IMAD.MOV.U32 R24, RZ, RZ, R16 ;  /* 0x000000ffff182224 */ /* 0x000fe400078e0010 */
[----:B------:R-:W-:-:S02]  /*1550*/  @P5 IMAD.MOV.U32 R25, RZ, RZ, R3 ;  /* 0x000000ffff195224 */ /* 0x000fc400078e0003 */
[----:B------:R-:W-:Y:S02]  /*1560*/  @P3 IMAD.MOV.U32 R24, RZ, RZ, R18 ;  /* 0x000000ffff183224 */ /* 0x000fe400078e0012 */
[----:B------:R-:W-:Y:S01]  /*1570*/  @P4 IMAD.MOV.U32 R24, RZ, RZ, R22 ;  /* 0x000000ffff184224 */ /* 0x000fe200078e0016 */
[----:B------:R-:W-:Y:S01]  /*1580*/  @P5 MOV R24, R23 ;  /* 0x0000001700185202 */ /* 0x000fe20000000f00 */
[----:B------:R-:W-:Y:S02]  /*1590*/  @P6 IMAD.MOV.U32 R24, RZ, RZ, R3 ;  /* 0x000000ffff186224 */ /* 0x000fe400078e0003 */
[----:B------:R-:W-:Y:S01]  /*15a0*/  IMAD.MOV.U32 R2, RZ, RZ, R25 ;  /* 0x000000ffff027224 */ /* 0x000fe200078e0019 */
[----:B------:R-:W-:-:S13]  /*15b0*/  LOP3.LUT P6, R25, R20, 0x1f, RZ, 0xc0, !PT ;  /* 0x0000001f14197812 */ /* 0x000fda00078cc0ff */
[----:B------:R-:W-:Y:S05]  /*15c0*/  @!P6 BRA `(.L_x_8) ;  /* 0x000000000088e947 */ /* 0x000fea0003800000 */
[C---:B------:R-:W-:Y:S02]  /*15d0*/  ISETP.EQ.AND P6, PT, R21.reuse, 0x4, PT ;  /* 0x000000041500780c */ /* 0x040fe40003fc2270 */
[----:B------:R-:W-:Y:S02]  /*15e0*/  P2R R20, PR, RZ, 0x8 ;  /* 0x00000008ff147803 */ /* 0x000fe40000000000 */
[C---:B------:R-:W-:Y:S02]  /*15f0*/  ISETP.EQ.AND P3, PT, R21.reuse, RZ, PT ;  /* 0x000000ff1500720c */ /* 0x040fe40003f62270 */
[----:B------:R-:W-:Y:S02]  /*1600*/  P2R R26, PR, RZ, 0x10 ;  /* 0x00000010ff1a7803 */ /* 0x000fe40000000000 */
[----:B------:R-:W-:Y:S02]  /*1610*/  ISETP.EQ.AND P3, PT, R21, 0x8, PT ;  /* 0x000000081500780c */ /* 0x000fe40003f62270 */
[----:B------:R-:W-:-:S02]  /*1620*/  P2R R27, PR, RZ, 0x20 ;  /* 0x00000020ff1b7803 */ /* 0x000fc40000000000 */
[C---:B------:R-:W-:Y:S01]  /*1630*/  ISETP.EQ.AND P4, PT, R21.reuse, 0xc, PT ;  /* 0x0000000c1500780c */ /* 0x040fe20003f82270 */
[----:B------:R-:W-:Y:S01]  /*1640*/  @P6 IMAD.MOV.U32 R0, RZ, RZ, R11 ;  /* 0x000000ffff006224 */ /* 0x000fe200078e000b */
[C---:B------:R-:W-:Y:S02]  /*1650*/  ISETP.EQ.AND P5, PT, R21.reuse, 0x10, PT ;  /* 0x000000101500780c */ /* 0x040fe40003fa2270 */
[----:B------:R-:W-:-:S05]  /*1660*/  ISETP.EQ.AND P6, PT, R21, 0x14, PT ;  /* 0x000000141500780c */ /* 0x000fca0003fc2270 */
[----:B------:R-:W-:Y:S02]  /*1670*/  @P3 MOV R0, R10 ;  /* 0x0000000a00003202 */ /* 0x000fe40000000f00 */
[----:B------:R-:W-:Y:S02]  /*1680*/  ISETP.NE.AND P3, PT, R20, RZ, PT ;  /* 0x000000ff1400720c */ /* 0x000fe40003f65270 */
[----:B------:R-:W-:Y:S01]  /*1690*/  @P4 IMAD.MOV.U32 R0, RZ, RZ, R9 ;  /* 0x000000ffff004224 */ /* 0x000fe200078e0009 */
[----:B------:R-:W-:Y:S01]  /*16a0*/  ISETP.NE.AND P4, PT, R26, RZ, PT ;  /* 0x000000ff1a00720c */ /* 0x000fe20003f85270 */
[----:B------:R-:W-:Y:S01]  /*16b0*/  @P5 IMAD.MOV.U32 R0, RZ, RZ, R8 ;  /* 0x000000ffff005224 */ /* 0x000fe200078e0008 */
[----:B------:R-:W-:Y:S01]  /*16c0*/  ISETP.NE.AND P5, PT, R27, RZ, PT ;  /* 0x000000ff1b00720c */ /* 0x000fe20003fa5270 */
[----:B------:R-:W-:Y:S01]  /*16d0*/  @P6 IMAD.MOV.U32 R0, RZ, RZ, R7 ;  /* 0x000000ffff006224 */ /* 0x000fe200078e0007 */
[C---:B------:R-:W-:Y:S01]  /*16e0*/  ISETP.EQ.AND P6, PT, R21.reuse, 0x30, PT ;  /* 0x000000301500780c */ /* 0x040fe20003fc2270 */
[----:B------:R-:W-:Y:S01]  /*16f0*/  @P0 IMAD.MOV.U32 R0, RZ, RZ, R6 ;  /* 0x000000ffff000224 */ /* 0x000fe200078e0006 */
[----:B------:R-:W-:-:S02]  /*1700*/  ISETP.EQ.AND P0, PT, R21, 0x34, PT ;  /* 0x000000341500780c */ /* 0x000fc40003f02270 */
[----:B------:R-:W-:Y:S01]  /*1710*/  @P1 MOV R0, R19 ;  /* 0x0000001300001202 */ /* 0x000fe20000000f00 */
[----:B------:R-:W-:Y:S01]  /*1720*/  @P2 IMAD.MOV.U32 R0, RZ, RZ, R17 ;  /* 0x000000ffff002224 */ /* 0x000fe200078e0011 */
[----:B------:R-:W-:Y:S01]  /*1730*/  IADD3 R7, PT, PT, -R25, 0x20, RZ ;  /* 0x0000002019077810 */ /* 0x000fe20007ffe1ff */
[----:B------:R-:W-:Y:S02]  /*1740*/  @P3 IMAD.MOV.U32 R0, RZ, RZ, R16 ;  /* 0x000000ffff003224 */ /* 0x000fe400078e0010 */
[----:B------:R-:W-:Y:S02]  /*1750*/  @P4 IMAD.MOV.U32 R0, RZ, RZ, R18 ;  /* 0x000000ffff004224 */ /* 0x000fe400078e0012 */
[----:B------:R-:W-:Y:S02]  /*1760*/  @P5 IMAD.MOV.U32 R0, RZ, RZ, R22 ;  /* 0x000000ffff005224 */ /* 0x000fe400078e0016 */
[----:B------:R-:W-:Y:S02]  /*1770*/  @P6 MOV R0, R23 ;  /* 0x0000001700006202 */ /* 0x000fe40000000f00 */
[----:B------:R-:W-:Y:S01]  /*1780*/  @P0 IMAD.MOV.U32 R0, RZ, RZ, R3 ;  /* 0x000000ffff000224 */ /* 0x000fe200078e0003 */
[----:B------:R-:W-:-:S02]  /*1790*/  SHF.L.U32 R3, R2, R25, RZ ;  /* 0x0000001902037219 */ /* 0x000fc400000006ff */
[----:B------:R-:W-:Y:S02]  /*17a0*/  SHF.L.U32 R25, R24, R25, RZ ;  /* 0x0000001918197219 */ /* 0x000fe400000006ff */
[-C--:B------:R-:W-:Y:S02]  /*17b0*/  SHF.R.U32.HI R2, RZ, R7.reuse, R24 ;  /* 0x00000007ff027219 */ /* 0x080fe40000011618 */
[----:B------:R-:W-:-:S03]  /*17c0*/  SHF.R.U32.HI R0, RZ, R7, R0 ;  /* 0x00000007ff007219 */ /* 0x000fc60000011600 */
[----:B------:R-:W-:Y:S02]  /*17d0*/  IMAD.IADD R2, R2, 0x1, R3 ;  /* 0x0000000102027824 */ /* 0x000fe400078e0203 */
[----:B------:R-:W-:-:S07]  /*17e0*/  IMAD.IADD R24, R0, 0x1, R25 ;  /* 0x0000000100187824 */ /* 0x000fce00078e0219 */
.L_x_8:
[----:B------:R-:W-:Y:S05]  /*17f0*/  BSYNC.RECONVERGENT B1 ;  /* 0x0000000000017941 */ /* 0x000fea0003800200 */
.L_x_7:
[C---:B------:R-:W-:Y:S01]  /*1800*/  SHF.L.U32.HI R11, R24.reuse, 0x2, R2 ;  /* 0x00000002180b7819 */ /* 0x040fe20000010602 */
[----:B------:R-:W-:Y:S01]  /*1810*/  IMAD.SHL.U32 R9, R24, 0x4, RZ ;  /* 0x0000000418097824 */ /* 0x000fe200078e00ff */
[----:B------:R-:W-:Y:S02]  /*1820*/  LOP3.LUT R14, R14, 0x80000000, RZ, 0xc0, !PT ;  /* 0x800000000e0e7812 */ /* 0x000fe400078ec0ff */
[----:B------:R-:W-:-:S04]  /*1830*/  SHF.R.U32.HI R3, RZ, 0x1f, R11 ;  /* 0x0000001fff037819 */ /* 0x000fc8000001160b */
[----:B------:R-:W-:Y:S02]  /*1840*/  ISETP.NE.U32.AND P1, PT, R3, RZ, PT ;  /* 0x000000ff0300720c */ /* 0x000fe40003f25070 */
[----:B------:R-:W-:-:S11]  /*1850*/  LEA.HI R2, R2, R3, RZ, 0x2 ;  /* 0x0000000302027211 */ /* 0x000fd600078f10ff */
[----:B------:R-:W-:Y:S02]  /*1860*/  @P1 IADD3 R9, PT, PT, -R9, RZ, RZ ;  /* 0x000000ff09091210 */ /* 0x000fe40007ffe1ff */
[----:B------:R-:W-:Y:S02]  /*1870*/  @P1 LOP3.LUT R7, RZ, R11, RZ, 0x33, !PT ;  /* 0x0000000bff071212 */ /* 0x000fe400078e33ff */
        /* <DEDUP_REMOVED lines=11> */
[----:B------:R-:W-:-:S07]  /*1930*/  SHF.R.U32.HI R6, RZ, R6, R9 ;  /* 0x00000006ff067219 */ /* 0x000fce0000011609 */
[----:B------:R-:W-:Y:S01]  /*1940*/  @P0 IMAD.IADD R11, R6, 0x1, R7 ;  /* 0x00000001060b0824 */ /* 0x000fe200078e0207 */
[----:B------:R-:W-:-:S03]  /*1950*/  ISETP.NE.U32.AND P0, PT, R14, RZ, PT ;  /* 0x000000ff0e00720c */ /* 0x000fc60003f05070 */
[----:B------:R-:W-:-:S05]  /*1960*/  IMAD.WIDE.U32 R6, R11, -0x36f0255e, RZ ;  /* 0xc90fdaa20b067825 */ /* 0x000fca00078e00ff */
[----:B------:R-:W-:-:S05]  /*1970*/  ISETP.GT.AND P2, PT, R7, RZ, PT ;  /* 0x000000ff0700720c */ /* 0x000fca0003f44270 */
[----:B------:R-:W-:-:S08]  /*1980*/  @P0 IMAD.MOV R2, RZ, RZ, -R2 ;  /* 0x000000ffff020224 */ /* 0x000fd000078e0a02 */
[----:B------:R-:W-:Y:S01]  /*1990*/  @P2 SHF.L.U32.HI R7, R6, 0x1, R7 ;  /* 0x0000000106072819 */ /* 0x000fe20000010607 */
[----:B------:R-:W-:Y:S02]  /*19a0*/  IMAD.MOV.U32 R6, RZ, RZ, R0 ;  /* 0x000000ffff067224 */ /* 0x000fe400078e0000 */
[----:B------:R-:W-:Y:S01]  /*19b0*/  @P2 VIADD R6, R0, 0x1 ;  /* 0x0000000100062836 */ /* 0x000fe20000000000 */
[----:B------:R-:W-:Y:S01]  /*19c0*/  IADD3 R7, PT, PT, R7, 0x1, RZ ;  /* 0x0000000107077810 */ /* 0x000fe20007ffe0ff */
[----:B------:R-:W-:Y:S01]  /*19d0*/  IMAD.MOV.U32 R0, RZ, RZ, R14 ;  /* 0x000000ffff007224 */ /* 0x000fe200078e000e */
[----:B------:R-:W-:Y:S02]  /*19e0*/  @P1 LOP3.LUT R0, R14, 0x80000000, RZ, 0x3c, !PT ;  /* 0x800000000e001812 */ /* 0x000fe400078e3cff */
[----:B------:R-:W-:Y:S02]  /*19f0*/  LEA.HI R7, R7, 0x1, RZ, 0x19 ;  /* 0x0000000107077811 */ /* 0x000fe400078fc8ff */
[----:B------:R-:W-:-:S02]  /*1a00*/  IADD3 R6, PT, PT, -R6, 0x7e, RZ ;  /* 0x0000007e06067810 */ /* 0x000fc40007ffe1ff */
[----:B------:R-:W-:-:S05]  /*1a10*/  SHF.R.U32.HI R7, RZ, 0x1, R7 ;  /* 0x00000001ff077819 */ /* 0x000fca0000011607 */
[----:B------:R-:W-:-:S05]  /*1a20*/  IMAD R7, R6, 0x800000, R7 ;  /* 0x0080000006077824 */ /* 0x000fca00078e0207 */
[----:B------:R-:W-:Y:S01]  /*1a30*/  LOP3.LUT R0, R0, R7, RZ, 0xfc, !PT ;  /* 0x0000000700007212 */ /* 0x000fe200078efcff */
[----:B------:R-:W-:Y:S06]  /*1a40*/  BRA `(.L_x_9) ;  /* 0x00000000001c7947 */ /* 0x000fec0003800000 */
.L_x_6:
[----:B------:R-:W-:-:S06]  /*1a50*/  FMUL.FTZ R2, R14, 0.63661974668502807617 ;  /* 0x3f22f9830e027820 */ /* 0x000fcc0000410000 */
[----:B------:R-:W0:Y:S02]  /*1a60*/  F2I.FTZ.NTZ R2, R2 ;  /* 0x0000000200027305 */ /* 0x000e240000213100 */
[----:B0-----:R-:W-:-:S05]  /*1a70*/  I2FP.F32.S32 R3, R2 ;  /* 0x0000000200037245 */ /* 0x001fca0000201400 */
[----:B------:R-:W-:-:S04]  /*1a80*/  FFMA.FTZ R14, R3, -1.5703125, R14 ;  /* 0xbfc90000030e7823 */ /* 0x000fc8000001000e */
[----:B------:R-:W-:-:S04]  /*1a90*/  FFMA.FTZ R14, R3, -0.00048351287841796875, R14 ;  /* 0xb9fd8000030e7823 */ /* 0x000fc8000001000e */
[----:B------:R-:W-:-:S04]  /*1aa0*/  FFMA.FTZ R14, R3, -3.1385570764541625977e-07, R14 ;  /* 0xb4a88000030e7823 */ /* 0x000fc8000001000e */
[----:B------:R-:W-:-:S07]  /*1ab0*/  FFMA.FTZ R0, R3, -6.0771006282767103812e-11, R14 ;  /* 0xae85a30903007823 */ /* 0x000fce000001000e */
.L_x_9:
[----:B------:R-:W-:Y:S05]  /*1ac0*/  BSYNC.RECONVERGENT B0 ;  /* 0x0000000000007941 */ /* 0x000fea0003800200 */
.L_x_5:
[----:B------:R-:W-:Y:S01]  /*1ad0*/  IADD3 R2, PT, PT, R2, 0x1, RZ ;  /* 0x0000000102027810 */ /* 0x000fe20007ffe0ff */
[----:B------:R-:W-:Y:S01]  /*1ae0*/  FMUL.FTZ R9, R0, R0 ;  /* 0x0000000000097220 */ /* 0x000fe20000410000 */
[----:B------:R-:W0:Y:S01]  /*1af0*/  LDCU.64 UR4, c[0x0][0x358] ;  /* 0x00006b00ff0477ac */ /* 0x000e220008000a00 */
[----:B------:R-:W-:Y:S01]  /*1b00*/  IMAD R13, R13, UR6, R12 ;  /* 0x000000060d0d7c24 */ /* 0x000fe2000f8e020c */
[----:B------:R-:W-:Y:S02]  /*1b10*/  R2P PR, R2, 0x3 ;  /* 0x0000000302007804 */ /* 0x000fe40000000000 */
[----:B------:R-:W1:Y:S11]  /*1b20*/  LDC.64 R2, c[0x0][0x380] ;  /* 0x0000e000ff027b82 */ /* 0x000e760000000a00 */
[----:B------:R-:W-:-:S02]  /*1b30*/  @P0 IMAD.MOV.U32 R6, RZ, RZ, 0x37ccf5ce ;  /* 0x37ccf5ceff060424 */ /* 0x000fc400078e00ff */
[----:B------:R-:W-:Y:S02]  /*1b40*/  @!P0 IMAD.MOV.U32 R8, RZ, RZ, 0x394ca1f9 ;  /* 0x394ca1f9ff088424 */ /* 0x000fe400078e00ff */
[C---:B------:R-:W-:Y:S02]  /*1b50*/  @P0 FFMA.FTZ R6, R9.reuse, R6, -0.0013887316454201936722 ;  /* 0xbab6061a09060423 */ /* 0x040fe40000010006 */
[C---:B------:R-:W-:Y:S02]  /*1b60*/  @!P0 FFMA.FTZ R7, R9.reuse, -R8, 0.0083321612328290939331 ;  /* 0x3c08839e09078423 */ /* 0x040fe40000010808 */
[C---:B------:R-:W-:Y:S02]  /*1b70*/  @P0 FFMA.FTZ R6, R9.reuse, R6, 0.041666645556688308716 ;  /* 0x3d2aaaa509060423 */ /* 0x040fe40000010006 */
[C---:B------:R-:W-:Y:S02]  /*1b80*/  @!P0 FFMA.FTZ R7, R9.reuse, R7, -0.16666655242443084717 ;  /* 0xbe2aaaa309078423 */ /* 0x040fe40000010007 */
[----:B------:R-:W-:Y:S01]  /*1b90*/  @P0 FFMA.FTZ R6, R9, R6, -0.5 ;  /* 0xbf00000009060423 */ /* 0x000fe20000010006 */
[----:B-1----:R-:W-:-:S04]  /*1ba0*/  IMAD.WIDE.U32 R2, R13, 0x10, R2 ;  /* 0x000000100d027825 */ /* 0x002fc800078e0002 */
[C---:B------:R-:W-:Y:S01]  /*1bb0*/  @!P0 FMUL.FTZ R7, R9.reuse, R7 ;  /* 0x0000000709078220 */ /* 0x040fe20000410000 */
[----:B------:R-:W-:-:S03]  /*1bc0*/  @P0 FFMA.FTZ R6, R9, R6, 1 ;  /* 0x3f80000009060423 */ /* 0x000fc60000010006 */
[----:B------:R-:W-:Y:S01]  /*1bd0*/  @!P0 FFMA.FTZ R6, R7, R0, R0 ;  /* 0x0000000007068223 */ /* 0x000fe20000010000 */
[----:B------:R-:W-:-:S03]  /*1be0*/  IMAD.MOV.U32 R7, RZ, RZ, 0x3f800000 ;  /* 0x3f800000ff077424 */ /* 0x000fc600078e00ff */
[----:B------:R-:W-:-:S04]  /*1bf0*/  @P1 FADD.FTZ R6, -R6, -RZ ;  /* 0x800000ff06061221 */ /* 0x000fc80000010100 */
[----:B------:R-:W-:-:S05]  /*1c00*/  FMUL.FTZ.D2 R6, R6, R15 ;  /* 0x0000000f06067220 */ /* 0x000fca0000310000 */
[----:B0-----:R-:W-:Y:S01]  /*1c10*/  STG.E.128 desc[UR4][R2.64], R4 ;  /* 0x0000000402007986 */ /* 0x001fe2000c101d04 */
[----:B------:R-:W-:Y:S05]  /*1c20*/  EXIT ;  /* 0x000000000000794d */ /* 0x000fea0003800000 */
.L_x_10:
[----:B------:R-:W-:-:S00]  /*1c30*/  BRA `(.L_x_10) ;  /* 0xfffffffc00fc7947 */ /* 0x000fc0000383ffff */
[----:B------:R-:W-:-:S00]  /*1c40*/  NOP ;  /* 0x0000000000007918 */ /* 0x000fc00000000000 */
        /* <DEDUP_REMOVED lines=11> */
.L_x_11:


//--------------------- .nv.shared.reserved.0     --------------------------
	.section	.nv.shared.reserved.0,"aw",@nobits
	.weak		__nv_reservedSMEM_offset_0_alias
	.size		__nv_reservedSMEM_offset_0_alias, 0, 64
	.other		__nv_reservedSMEM_offset_0_alias,@"STO_CUDA_RESERVED_SHARED STV_DEFAULT"
__nv_reservedSMEM_offset_0_alias:
	.zero		0
	.zero		64


//--------------------- .nv.constant0.kernel      --------------------------
	.section	.nv.constant0.kernel,"a",@progbits
	.sectionflags	@""
	.align	4
.nv.constant0.kernel:
	.zero		916


//--------------------- SYMBOLS --------------------------

	.type		.nv.reservedSmem.offset0,@object
	.size		.nv.reservedSmem.offset0,0x4
